	.target	sm_100a

	.elftype	@"ET_EXEC"


//--------------------- .note.nv.tkinfo           --------------------------
	.section	.note.nv.tkinfo,"",@"SHT_NOTE"
	.sectionflags	@"SHF_NOTE_NV_TKINFO"
	.tkinfo
        /*0018*/ 	.word	0x00000002
        /*0030*/ 	.string	""
        /*0030*/ 	.string	"ptxas"
        /*0030*/ 	.string	"Cuda compilation tools, release 13.0, V13.0.88"
        /*0030*/ 	.string	"Build cuda_13.0.r13.0/compiler.36424714_0"
        /*0030*/ 	.string	"-arch sm_100a -m 64 "



//--------------------- .note.nv.cuinfo           --------------------------
	.section	.note.nv.cuinfo,"",@"SHT_NOTE"
	.sectionflags	@"SHF_NOTE_NV_CUINFO"
        /*0018*/ 	.short	0x0002
        /*001a*/ 	.short	0x0064
        /*001c*/ 	.short	0x0082
	.zero		2


//--------------------- .nv.info                  --------------------------
	.section	.nv.info,"",@"SHT_CUDA_INFO"
	.align	4


	//----- nvinfo : EIATTR_REGCOUNT
	.align		4
        /*0000*/ 	.byte	0x04, 0x2f
        /*0002*/ 	.short	(.L_19 - .L_18)
	.align		4
.L_18:
        /*0004*/ 	.word	index@(_ZN7cutlass13device_kernelINS_4conv6kernel13ConvUniversalINS1_16ConvProblemShapeILNS1_8OperatorE1ELi3EEENS1_10collective14CollectiveConvINS1_47MainloopSm100TmaUmmaWarpSpecializedImplicitGemmILS5_1ELi26ELi3ELi1ELi2EN4cute5tupleIJNSA_1CILi2EEENSC_ILi1EEESE_EEEEENSB_IJNSC_ILi64EEESH_NSB_IJNSC_ILi32EEEEEEEEENS_6half_tESL_NSA_8TiledMMAINSA_8MMA_AtomIJNSA_20SM100_MMA_F16BF16_SSISL_SL_fLi64ELi64ELNSA_4UMMA5MajorE0ELSQ_1ELNSP_7ScaleInE0ELSR_0EEEEEENSA_6LayoutINSB_IJSE_SE_SE_EEENSB_IJNSC_ILi0EEESW_SW_EEEEENSB_IJNSA_10UnderscoreESZ_SZ_EEEEENS7_6detail27Sm100ImplicitGemmTileTraitsINSA_20SM90_TMA_LOAD_IM2COLENSA_14ComposedLayoutINSA_7SwizzleILi2ELi4ELi3EEENSA_18smem_ptr_flag_bitsILi16EEENSU_INSB_IJNSC_ILi8EEESI_EEENSB_IJSI_SE_EEEEEEEvEENS13_INSA_23SM90_TMA_LOAD_MULTICASTENS15_INS16_ILi3ELi4ELi3EEES19_NSU_INSB_IJSH_S1A_EEENSB_IJSE_SH_EEEEEEEvEEEENS_8epilogue10collective18CollectiveEpilogueINS1O_23Sm100TmaWarpSpecializedILi3ELi2ELi16ELb1ELb0EEEJSK_NSB_IJNSU_ISH_SE_EENSU_ISI_SE_EEEEESL_NSB_IJNSB_IJllllEEESE_SW_EEESL_S1X_NS1O_6fusion15FusionCallbacksIS1S_NS1Y_17LinearCombinationISL_fSL_fLNS_15FloatRoundStyleE2EEESK_S1V_JEEENSA_5SM1004TMEM4LOAD26SM100_TMEM_LOAD_16dp256b4xES14_S1E_NSA_17SM75_U32x4_LDSM_NENSA_21SM90_TMA_STORE_IM2COLES1E_NSA_17SM90_U32x4_STSM_NENSA_39AutoVectorizingCopyWithAssumedAlignmentILi128EEEEEEvvEEEEvNT_6ParamsE)
        /*0008*/ 	.word	0x0000004b


	//----- nvinfo : EIATTR_FRAME_SIZE
	.align		4
.L_19:
        /*000c*/ 	.byte	0x04, 0x11
        /*000e*/ 	.short	(.L_21 - .L_20)
	.align		4
.L_20:
        /*0010*/ 	.word	index@($__internal_2_$__cuda_sm10x_tcgen05_guardrail_trap_unallocated_columns_being_dealloced)
        /*0014*/ 	.word	0x00000008


	//----- nvinfo : EIATTR_FRAME_SIZE
	.align		4
.L_21:
        /*0018*/ 	.byte	0x04, 0x11
        /*001a*/ 	.short	(.L_23 - .L_22)
	.align		4
.L_22:
        /*001c*/ 	.word	index@($__internal_1_$__cuda_sm10x_tcgen05_guardrail_trap_phase_invalid_during_alloc)
        /*0020*/ 	.word	0x00000008


	//----- nvinfo : EIATTR_FRAME_SIZE
	.align		4
.L_23:
        /*0024*/ 	.byte	0x04, 0x11
        /*0026*/ 	.short	(.L_25 - .L_24)
	.align		4
.L_24:
        /*0028*/ 	.word	index@($__internal_0_$__cuda_sm10x_tcgen05_guardrail_trap_col_being_dealloced_not_returned_by_alloc)
        /*002c*/ 	.word	0x00000008


	//----- nvinfo : EIATTR_FRAME_SIZE
	.align		4
.L_25:
        /*0030*/ 	.byte	0x04, 0x11
        /*0032*/ 	.short	(.L_27 - .L_26)
	.align		4
.L_26:
        /*0034*/ 	.word	index@(_ZN7cutlass13device_kernelINS_4conv6kernel13ConvUniversalINS1_16ConvProblemShapeILNS1_8OperatorE1ELi3EEENS1_10collective14CollectiveConvINS1_47MainloopSm100TmaUmmaWarpSpecializedImplicitGemmILS5_1ELi26ELi3ELi1ELi2EN4cute5tupleIJNSA_1CILi2EEENSC_ILi1EEESE_EEEEENSB_IJNSC_ILi64EEESH_NSB_IJNSC_ILi32EEEEEEEEENS_6half_tESL_NSA_8TiledMMAINSA_8MMA_AtomIJNSA_20SM100_MMA_F16BF16_SSISL_SL_fLi64ELi64ELNSA_4UMMA5MajorE0ELSQ_1ELNSP_7ScaleInE0ELSR_0EEEEEENSA_6LayoutINSB_IJSE_SE_SE_EEENSB_IJNSC_ILi0EEESW_SW_EEEEENSB_IJNSA_10UnderscoreESZ_SZ_EEEEENS7_6detail27Sm100ImplicitGemmTileTraitsINSA_20SM90_TMA_LOAD_IM2COLENSA_14ComposedLayoutINSA_7SwizzleILi2ELi4ELi3EEENSA_18smem_ptr_flag_bitsILi16EEENSU_INSB_IJNSC_ILi8EEESI_EEENSB_IJSI_SE_EEEEEEEvEENS13_INSA_23SM90_TMA_LOAD_MULTICASTENS15_INS16_ILi3ELi4ELi3EEES19_NSU_INSB_IJSH_S1A_EEENSB_IJSE_SH_EEEEEEEvEEEENS_8epilogue10collective18CollectiveEpilogueINS1O_23Sm100TmaWarpSpecializedILi3ELi2ELi16ELb1ELb0EEEJSK_NSB_IJNSU_ISH_SE_EENSU_ISI_SE_EEEEESL_NSB_IJNSB_IJllllEEESE_SW_EEESL_S1X_NS1O_6fusion15FusionCallbacksIS1S_NS1Y_17LinearCombinationISL_fSL_fLNS_15FloatRoundStyleE2EEESK_S1V_JEEENSA_5SM1004TMEM4LOAD26SM100_TMEM_LOAD_16dp256b4xES14_S1E_NSA_17SM75_U32x4_LDSM_NENSA_21SM90_TMA_STORE_IM2COLES1E_NSA_17SM90_U32x4_STSM_NENSA_39AutoVectorizingCopyWithAssumedAlignmentILi128EEEEEEvvEEEEvNT_6ParamsE)
        /*0038*/ 	.word	0x00000008


	//----- nvinfo : EIATTR_MIN_STACK_SIZE
	.align		4
.L_27:
        /*003c*/ 	.byte	0x04, 0x12
        /*003e*/ 	.short	(.L_29 - .L_28)
	.align		4
.L_28:
        /*0040*/ 	.word	index@(_ZN7cutlass13device_kernelINS_4conv6kernel13ConvUniversalINS1_16ConvProblemShapeILNS1_8OperatorE1ELi3EEENS1_10collective14CollectiveConvINS1_47MainloopSm100TmaUmmaWarpSpecializedImplicitGemmILS5_1ELi26ELi3ELi1ELi2EN4cute5tupleIJNSA_1CILi2EEENSC_ILi1EEESE_EEEEENSB_IJNSC_ILi64EEESH_NSB_IJNSC_ILi32EEEEEEEEENS_6half_tESL_NSA_8TiledMMAINSA_8MMA_AtomIJNSA_20SM100_MMA_F16BF16_SSISL_SL_fLi64ELi64ELNSA_4UMMA5MajorE0ELSQ_1ELNSP_7ScaleInE0ELSR_0EEEEEENSA_6LayoutINSB_IJSE_SE_SE_EEENSB_IJNSC_ILi0EEESW_SW_EEEEENSB_IJNSA_10UnderscoreESZ_SZ_EEEEENS7_6detail27Sm100ImplicitGemmTileTraitsINSA_20SM90_TMA_LOAD_IM2COLENSA_14ComposedLayoutINSA_7SwizzleILi2ELi4ELi3EEENSA_18smem_ptr_flag_bitsILi16EEENSU_INSB_IJNSC_ILi8EEESI_EEENSB_IJSI_SE_EEEEEEEvEENS13_INSA_23SM90_TMA_LOAD_MULTICASTENS15_INS16_ILi3ELi4ELi3EEES19_NSU_INSB_IJSH_S1A_EEENSB_IJSE_SH_EEEEEEEvEEEENS_8epilogue10collective18CollectiveEpilogueINS1O_23Sm100TmaWarpSpecializedILi3ELi2ELi16ELb1ELb0EEEJSK_NSB_IJNSU_ISH_SE_EENSU_ISI_SE_EEEEESL_NSB_IJNSB_IJllllEEESE_SW_EEESL_S1X_NS1O_6fusion15FusionCallbacksIS1S_NS1Y_17LinearCombinationISL_fSL_fLNS_15FloatRoundStyleE2EEESK_S1V_JEEENSA_5SM1004TMEM4LOAD26SM100_TMEM_LOAD_16dp256b4xES14_S1E_NSA_17SM75_U32x4_LDSM_NENSA_21SM90_TMA_STORE_IM2COLES1E_NSA_17SM90_U32x4_STSM_NENSA_39AutoVectorizingCopyWithAssumedAlignmentILi128EEEEEEvvEEEEvNT_6ParamsE)
        /*0044*/ 	.word	0x00000008
.L_29:


//--------------------- .nv.compat                --------------------------
	.section	.nv.compat,"",@"SHT_CUDA_COMPAT_INFO"
	.align	4
        /*0000*/ 	.byte	0x02, 0x09, 0x01, 0x00, 0x02, 0x02, 0x02, 0x00, 0x02, 0x05, 0x05, 0x00, 0x03, 0x07, 0x01, 0x01
        /*0010*/ 	.byte	0x02, 0x03, 0x01, 0x00, 0x02, 0x06, 0x01, 0x00, 0x04, 0x0b, 0x08, 0x00, 0x09, 0x00, 0x00, 0x00
        /*0020*/ 	.byte	0x00, 0x00, 0x00, 0x00


//--------------------- .nv.info._ZN7cutlass13device_kernelINS_4conv6kernel13ConvUniversalINS1_16ConvProblemShapeILNS1_8OperatorE1ELi3EEENS1_10collective14CollectiveConvINS1_47MainloopSm100TmaUmmaWarpSpecializedImplicitGemmILS5_1ELi26ELi3ELi1ELi2EN4cute5tupleIJNSA_1CILi2EEENSC_ILi1EEESE_EEEEENSB_IJNSC_ILi64EEESH_NSB_IJNSC_ILi32EEEEEEEEENS_6half_tESL_NSA_8TiledMMAINSA_8MMA_AtomIJNSA_20SM100_MMA_F16BF16_SSISL_SL_fLi64ELi64ELNSA_4UMMA5MajorE0ELSQ_1ELNSP_7ScaleInE0ELSR_0EEEEEENSA_6LayoutINSB_IJSE_SE_SE_EEENSB_IJNSC_ILi0EEESW_SW_EEEEENSB_IJNSA_10UnderscoreESZ_SZ_EEEEENS7_6detail27Sm100ImplicitGemmTileTraitsINSA_20SM90_TMA_LOAD_IM2COLENSA_14ComposedLayoutINSA_7SwizzleILi2ELi4ELi3EEENSA_18smem_ptr_flag_bitsILi16EEENSU_INSB_IJNSC_ILi8EEESI_EEENSB_IJSI_SE_EEEEEEEvEENS13_INSA_23SM90_TMA_LOAD_MULTICASTENS15_INS16_ILi3ELi4ELi3EEES19_NSU_INSB_IJSH_S1A_EEENSB_IJSE_SH_EEEEEEEvEEEENS_8epilogue10collective18CollectiveEpilogueINS1O_23Sm100TmaWarpSpecializedILi3ELi2ELi16ELb1ELb0EEEJSK_NSB_IJNSU_ISH_SE_EENSU_ISI_SE_EEEEESL_NSB_IJNSB_IJllllEEESE_SW_EEESL_S1X_NS1O_6fusion15FusionCallbacksIS1S_NS1Y_17LinearCombinationISL_fSL_fLNS_15FloatRoundStyleE2EEESK_S1V_JEEENSA_5SM1004TMEM4LOAD26SM100_TMEM_LOAD_16dp256b4xES14_S1E_NSA_17SM75_U32x4_LDSM_NENSA_21SM90_TMA_STORE_IM2COLES1E_NSA_17SM90_U32x4_STSM_NENSA_39AutoVectorizingCopyWithAssumedAlignmentILi128EEEEEEvvEEEEvNT_6ParamsE --------------------------
	.section	.nv.info._ZN7cutlass13device_kernelINS_4conv6kernel13ConvUniversalINS1_16ConvProblemShapeILNS1_8OperatorE1ELi3EEENS1_10collective14CollectiveConvINS1_47MainloopSm100TmaUmmaWarpSpecializedImplicitGemmILS5_1ELi26ELi3ELi1ELi2EN4cute5tupleIJNSA_1CILi2EEENSC_ILi1EEESE_EEEEENSB_IJNSC_ILi64EEESH_NSB_IJNSC_ILi32EEEEEEEEENS_6half_tESL_NSA_8TiledMMAINSA_8MMA_AtomIJNSA_20SM100_MMA_F16BF16_SSISL_SL_fLi64ELi64ELNSA_4UMMA5MajorE0ELSQ_1ELNSP_7ScaleInE0ELSR_0EEEEEENSA_6LayoutINSB_IJSE_SE_SE_EEENSB_IJNSC_ILi0EEESW_SW_EEEEENSB_IJNSA_10UnderscoreESZ_SZ_EEEEENS7_6detail27Sm100ImplicitGemmTileTraitsINSA_20SM90_TMA_LOAD_IM2COLENSA_14ComposedLayoutINSA_7SwizzleILi2ELi4ELi3EEENSA_18smem_ptr_flag_bitsILi16EEENSU_INSB_IJNSC_ILi8EEESI_EEENSB_IJSI_SE_EEEEEEEvEENS13_INSA_23SM90_TMA_LOAD_MULTICASTENS15_INS16_ILi3ELi4ELi3EEES19_NSU_INSB_IJSH_S1A_EEENSB_IJSE_SH_EEEEEEEvEEEENS_8epilogue10collective18CollectiveEpilogueINS1O_23Sm100TmaWarpSpecializedILi3ELi2ELi16ELb1ELb0EEEJSK_NSB_IJNSU_ISH_SE_EENSU_ISI_SE_EEEEESL_NSB_IJNSB_IJllllEEESE_SW_EEESL_S1X_NS1O_6fusion15FusionCallbacksIS1S_NS1Y_17LinearCombinationISL_fSL_fLNS_15FloatRoundStyleE2EEESK_S1V_JEEENSA_5SM1004TMEM4LOAD26SM100_TMEM_LOAD_16dp256b4xES14_S1E_NSA_17SM75_U32x4_LDSM_NENSA_21SM90_TMA_STORE_IM2COLES1E_NSA_17SM90_U32x4_STSM_NENSA_39AutoVectorizingCopyWithAssumedAlignmentILi128EEEEEEvvEEEEvNT_6ParamsE,"",@"SHT_CUDA_INFO"
	.sectionflags	@""
	.align	4


	//----- nvinfo : EIATTR_CUDA_API_VERSION
	.align		4
        /*0000*/ 	.byte	0x04, 0x37
        /*0002*/ 	.short	(.L_31 - .L_30)
.L_30:
        /*0004*/ 	.word	0x00000082


	//----- nvinfo : EIATTR_KPARAM_INFO
	.align		4
.L_31:
        /*0008*/ 	.byte	0x04, 0x17
        /*000a*/ 	.short	(.L_33 - .L_32)
.L_32:
        /*000c*/ 	.word	0x00000000
        /*0010*/ 	.short	0x0000
        /*0012*/ 	.short	0x0000
        /*0014*/ 	.byte	0x00, 0xf0, 0x01, 0x24


	//----- nvinfo : EIATTR_AT_ENTRY_FRAGMENTS
	.align		4
.L_33:
        /*0018*/ 	.byte	0x04, 0x4f
        /*001a*/ 	.short	(.L_35 - .L_34)


	//   ....[0]....
.L_34:
        /*001c*/ 	.word	0x00000006


	//----- nvinfo : EIATTR_RESERVED_SMEM_USED
	.align		4
.L_35:
        /*0020*/ 	.byte	0x01, 0x41
	.zero		2


	//----- nvinfo : EIATTR_SPARSE_MMA_MASK
	.align		4
        /*0024*/ 	.byte	0x03, 0x50
        /*0026*/ 	.short	0x0000


	//----- nvinfo : EIATTR_TCGEN05_1CTA_USED
	.align		4
        /*0028*/ 	.byte	0x01, 0x51
	.zero		2


	//----- nvinfo : EIATTR_MAXREG_COUNT
	.align		4
        /*002c*/ 	.byte	0x03, 0x1b
        /*002e*/ 	.short	0x00ff


	//----- nvinfo : EIATTR_NUM_BARRIERS
	.align		4
        /*0030*/ 	.byte	0x02, 0x4c
        /*0032*/ 	.byte	0x07
	.zero		1


	//----- nvinfo : EIATTR_EXTERNS
	.align		4
        /*0034*/ 	.byte	0x04, 0x0f
        /*0036*/ 	.short	(.L_37 - .L_36)


	//   ....[0]....
	.align		4
.L_36:
        /*0038*/ 	.word	index@(__assertfail)


	//----- nvinfo : EIATTR_MERCURY_ISA_VERSION
	.align		4
.L_37:
        /*003c*/ 	.byte	0x03, 0x5f
        /*003e*/ 	.short	0x0101


	//----- nvinfo : EIATTR_INT_WARP_WIDE_INSTR_OFFSETS
	.align		4
        /*0040*/ 	.byte	0x04, 0x31
        /*0042*/ 	.short	(.L_39 - .L_38)


	//   ....[0]....
.L_38:
        /*0044*/ 	.word	0x00004be0


	//   ....[1]....
        /*0048*/ 	.word	0x00004c00


	//   ....[2]....
        /*004c*/ 	.word	0x00004c30


	//   ....[3]....
        /*0050*/ 	.word	0x00005980


	//   ....[4]....
        /*0054*/ 	.word	0x00005ab0


	//   ....[5]....
        /*0058*/ 	.word	0x00005c50


	//   ....[6]....
        /*005c*/ 	.word	0x00005cd0


	//----- nvinfo : EIATTR_COOP_GROUP_MASK_REGIDS
	.align		4
.L_39:
        /*0060*/ 	.byte	0x04, 0x29
        /*0062*/ 	.short	(.L_41 - .L_40)


	//   ....[0]....
.L_40:
        /*0064*/ 	.word	0xffffffff


	//   ....[1]....
        /*0068*/ 	.word	0xffffffff


	//   ....[2]....
        /*006c*/ 	.word	0xffffffff


	//   ....[3]....
        /*0070*/ 	.word	0xffffffff


	//   ....[4]....
        /*0074*/ 	.word	0xffffffff


	//   ....[5]....
        /*0078*/ 	.word	0xffffffff


	//   ....[6]....
        /*007c*/ 	.word	0xffffffff


	//   ....[7]....
        /*0080*/ 	.word	0xffffffff


	//   ....[8]....
        /*0084*/ 	.word	0xffffffff


	//   ....[9]....
        /*0088*/ 	.word	0xffffffff


	//   ....[10]....
        /*008c*/ 	.word	0xffffffff


	//   ....[11]....
        /*0090*/ 	.word	0xffffffff


	//   ....[12]....
        /*0094*/ 	.word	0xffffffff


	//----- nvinfo : EIATTR_COOP_GROUP_INSTR_OFFSETS
	.align		4
.L_41:
        /*0098*/ 	.byte	0x04, 0x28
        /*009a*/ 	.short	(.L_43 - .L_42)


	//   ....[0]....
.L_42:
        /*009c*/ 	.word	0x00000090


	//   ....[1]....
        /*00a0*/ 	.word	0x00000500


	//   ....[2]....
        /*00a4*/ 	.word	0x00000980


	//   ....[3]....
        /*00a8*/ 	.word	0x00000b00


	//   ....[4]....
        /*00ac*/ 	.word	0x00000c00


	//   ....[5]....
        /*00b0*/ 	.word	0x00000d50


	//   ....[6]....
        /*00b4*/ 	.word	0x00000f50


	//   ....[7]....
        /*00b8*/ 	.word	0x00002790


	//   ....[8]....
        /*00bc*/ 	.word	0x00004000


	//   ....[9]....
        /*00c0*/ 	.word	0x00004210


	//   ....[10]....
        /*00c4*/ 	.word	0x00004240


	//   ....[11]....
        /*00c8*/ 	.word	0x00004ac0


	//   ....[12]....
        /*00cc*/ 	.word	0x00004d00


	//----- nvinfo : EIATTR_VRC_CTA_INIT_COUNT
	.align		4
.L_43:
        /*00d0*/ 	.byte	0x02, 0x4a
        /*00d2*/ 	.byte	0x80
	.zero		1


	//----- nvinfo : EIATTR_SYSCALL_OFFSETS
	.align		4
        /*00d4*/ 	.byte	0x04, 0x46
        /*00d6*/ 	.short	(.L_45 - .L_44)


	//   ....[0]....
.L_44:
        /*00d8*/ 	.word	0x00006a40


	//   ....[1]....
        /*00dc*/ 	.word	0x00006b30


	//   ....[2]....
        /*00e0*/ 	.word	0x00007510


	//   ....[3]....
        /*00e4*/ 	.word	0x00007e90


	//----- nvinfo : EIATTR_MBARRIER_INSTR_OFFSETS
	.align		4
.L_45:
        /*00e8*/ 	.byte	0x04, 0x39
        /*00ea*/ 	.short	(.L_47 - .L_46)


	//   ....[0]....
.L_46:
        /*00ec*/ 	.word	0x00000620
        /*00f0*/ 	.word	0x000000ff
        /*00f4*/ 	.word	0x00000000
        /*00f8*/ 	.short	0x0100
        /*00fa*/ 	.byte	0x04
	.zero		1


	//   ....[1]....
        /*00fc*/ 	.word	0x00000630
        /*0100*/ 	.word	0x000000ff
        /*0104*/ 	.word	0x000000d0
        /*0108*/ 	.short	0x0100
        /*010a*/ 	.byte	0x04
	.zero		1


	//   ....[2]....
        /*010c*/ 	.word	0x00000640
        /*0110*/ 	.word	0x000000ff
        /*0114*/ 	.word	0x00000008
        /*0118*/ 	.short	0x0100
        /*011a*/ 	.byte	0x04
	.zero		1


	//   ....[3]....
        /*011c*/ 	.word	0x00000650
        /*0120*/ 	.word	0x000000ff
        /*0124*/ 	.word	0x000000d8
        /*0128*/ 	.short	0x0100
        /*012a*/ 	.byte	0x04
	.zero		1


	//   ....[4]....
        /*012c*/ 	.word	0x00000660
        /*0130*/ 	.word	0x000000ff
        /*0134*/ 	.word	0x00000010
        /*0138*/ 	.short	0x0100
        /*013a*/ 	.byte	0x04
	.zero		1


	//   ....[5]....
        /*013c*/ 	.word	0x00000670
        /*0140*/ 	.word	0x000000ff
        /*0144*/ 	.word	0x000000e0
        /*0148*/ 	.short	0x0100
        /*014a*/ 	.byte	0x04
	.zero		1


	//   ....[6]....
        /*014c*/ 	.word	0x00000680
        /*0150*/ 	.word	0x000000ff
        /*0154*/ 	.word	0x00000018
        /*0158*/ 	.short	0x0100
        /*015a*/ 	.byte	0x04
	.zero		1


	//   ....[7]....
        /*015c*/ 	.word	0x00000690
        /*0160*/ 	.word	0x000000ff
        /*0164*/ 	.word	0x000000e8
        /*0168*/ 	.short	0x0100
        /*016a*/ 	.byte	0x04
	.zero		1


	//   ....[8]....
        /*016c*/ 	.word	0x000006a0
        /*0170*/ 	.word	0x000000ff
        /*0174*/ 	.word	0x00000020
        /*0178*/ 	.short	0x0100
        /*017a*/ 	.byte	0x04
	.zero		1


	//   ....[9]....
        /*017c*/ 	.word	0x000006b0
        /*0180*/ 	.word	0x000000ff
        /*0184*/ 	.word	0x000000f0
        /*0188*/ 	.short	0x0100
        /*018a*/ 	.byte	0x04
	.zero		1


	//   ....[10]....
        /*018c*/ 	.word	0x000006c0
        /*0190*/ 	.word	0x000000ff
        /*0194*/ 	.word	0x00000028
        /*0198*/ 	.short	0x0100
        /*019a*/ 	.byte	0x04
	.zero		1


	//   ....[11]....
        /*019c*/ 	.word	0x000006d0
        /*01a0*/ 	.word	0x000000ff
        /*01a4*/ 	.word	0x000000f8
        /*01a8*/ 	.short	0x0100
        /*01aa*/ 	.byte	0x04
	.zero		1


	//   ....[12]....
        /*01ac*/ 	.word	0x000006e0
        /*01b0*/ 	.word	0x000000ff
        /*01b4*/ 	.word	0x00000030
        /*01b8*/ 	.short	0x0100
        /*01ba*/ 	.byte	0x04
	.zero		1


	//   ....[13]....
        /*01bc*/ 	.word	0x000006f0
        /*01c0*/ 	.word	0x000000ff
        /*01c4*/ 	.word	0x00000100
        /*01c8*/ 	.short	0x0100
        /*01ca*/ 	.byte	0x04
	.zero		1


	//   ....[14]....
        /*01cc*/ 	.word	0x00000700
        /*01d0*/ 	.word	0x000000ff
        /*01d4*/ 	.word	0x00000038
        /*01d8*/ 	.short	0x0100
        /*01da*/ 	.byte	0x04
	.zero		1


	//   ....[15]....
        /*01dc*/ 	.word	0x00000710
        /*01e0*/ 	.word	0x000000ff
        /*01e4*/ 	.word	0x00000108
        /*01e8*/ 	.short	0x0100
        /*01ea*/ 	.byte	0x04
	.zero		1


	//   ....[16]....
        /*01ec*/ 	.word	0x00000720
        /*01f0*/ 	.word	0x000000ff
        /*01f4*/ 	.word	0x00000040
        /*01f8*/ 	.short	0x0100
        /*01fa*/ 	.byte	0x04
	.zero		1


	//   ....[17]....
        /*01fc*/ 	.word	0x00000730
        /*0200*/ 	.word	0x000000ff
        /*0204*/ 	.word	0x00000110
        /*0208*/ 	.short	0x0100
        /*020a*/ 	.byte	0x04
	.zero		1


	//   ....[18]....
        /*020c*/ 	.word	0x00000740
        /*0210*/ 	.word	0x000000ff
        /*0214*/ 	.word	0x00000048
        /*0218*/ 	.short	0x0100
        /*021a*/ 	.byte	0x04
	.zero		1


	//   ....[19]....
        /*021c*/ 	.word	0x00000750
        /*0220*/ 	.word	0x000000ff
        /*0224*/ 	.word	0x00000118
        /*0228*/ 	.short	0x0100
        /*022a*/ 	.byte	0x04
	.zero		1


	//   ....[20]....
        /*022c*/ 	.word	0x00000760
        /*0230*/ 	.word	0x000000ff
        /*0234*/ 	.word	0x00000050
        /*0238*/ 	.short	0x0100
        /*023a*/ 	.byte	0x04
	.zero		1


	//   ....[21]....
        /*023c*/ 	.word	0x00000770
        /*0240*/ 	.word	0x000000ff
        /*0244*/ 	.word	0x00000120
        /*0248*/ 	.short	0x0100
        /*024a*/ 	.byte	0x04
	.zero		1


	//   ....[22]....
        /*024c*/ 	.word	0x00000780
        /*0250*/ 	.word	0x000000ff
        /*0254*/ 	.word	0x00000058
        /*0258*/ 	.short	0x0100
        /*025a*/ 	.byte	0x04
	.zero		1


	//   ....[23]....
        /*025c*/ 	.word	0x00000790
        /*0260*/ 	.word	0x000000ff
        /*0264*/ 	.word	0x00000128
        /*0268*/ 	.short	0x0100
        /*026a*/ 	.byte	0x04
	.zero		1


	//   ....[24]....
        /*026c*/ 	.word	0x000007a0
        /*0270*/ 	.word	0x000000ff
        /*0274*/ 	.word	0x00000060
        /*0278*/ 	.short	0x0100
        /*027a*/ 	.byte	0x04
	.zero		1


	//   ....[25]....
        /*027c*/ 	.word	0x000007b0
        /*0280*/ 	.word	0x000000ff
        /*0284*/ 	.word	0x00000130
        /*0288*/ 	.short	0x0100
        /*028a*/ 	.byte	0x04
	.zero		1


	//   ....[26]....
        /*028c*/ 	.word	0x000007c0
        /*0290*/ 	.word	0x000000ff
        /*0294*/ 	.word	0x00000068
        /*0298*/ 	.short	0x0100
        /*029a*/ 	.byte	0x04
	.zero		1


	//   ....[27]....
        /*029c*/ 	.word	0x000007d0
        /*02a0*/ 	.word	0x000000ff
        /*02a4*/ 	.word	0x00000138
        /*02a8*/ 	.short	0x0100
        /*02aa*/ 	.byte	0x04
	.zero		1


	//   ....[28]....
        /*02ac*/ 	.word	0x000007e0
        /*02b0*/ 	.word	0x000000ff
        /*02b4*/ 	.word	0x00000070
        /*02b8*/ 	.short	0x0100
        /*02ba*/ 	.byte	0x04
	.zero		1


	//   ....[29]....
        /*02bc*/ 	.word	0x000007f0
        /*02c0*/ 	.word	0x000000ff
        /*02c4*/ 	.word	0x00000140
        /*02c8*/ 	.short	0x0100
        /*02ca*/ 	.byte	0x04
	.zero		1


	//   ....[30]....
        /*02cc*/ 	.word	0x00000800
        /*02d0*/ 	.word	0x000000ff
        /*02d4*/ 	.word	0x00000078
        /*02d8*/ 	.short	0x0100
        /*02da*/ 	.byte	0x04
	.zero		1


	//   ....[31]....
        /*02dc*/ 	.word	0x00000810
        /*02e0*/ 	.word	0x000000ff
        /*02e4*/ 	.word	0x00000148
        /*02e8*/ 	.short	0x0100
        /*02ea*/ 	.byte	0x04
	.zero		1


	//   ....[32]....
        /*02ec*/ 	.word	0x00000820
        /*02f0*/ 	.word	0x000000ff
        /*02f4*/ 	.word	0x00000080
        /*02f8*/ 	.short	0x0100
        /*02fa*/ 	.byte	0x04
	.zero		1


	//   ....[33]....
        /*02fc*/ 	.word	0x00000830
        /*0300*/ 	.word	0x000000ff
        /*0304*/ 	.word	0x00000150
        /*0308*/ 	.short	0x0100
        /*030a*/ 	.byte	0x04
	.zero		1


	//   ....[34]....
        /*030c*/ 	.word	0x00000840
        /*0310*/ 	.word	0x000000ff
        /*0314*/ 	.word	0x00000088
        /*0318*/ 	.short	0x0100
        /*031a*/ 	.byte	0x04
	.zero		1


	//   ....[35]....
        /*031c*/ 	.word	0x00000850
        /*0320*/ 	.word	0x000000ff
        /*0324*/ 	.word	0x00000158
        /*0328*/ 	.short	0x0100
        /*032a*/ 	.byte	0x04
	.zero		1


	//   ....[36]....
        /*032c*/ 	.word	0x00000860
        /*0330*/ 	.word	0x000000ff
        /*0334*/ 	.word	0x00000090
        /*0338*/ 	.short	0x0100
        /*033a*/ 	.byte	0x04
	.zero		1


	//   ....[37]....
        /*033c*/ 	.word	0x00000870
        /*0340*/ 	.word	0x000000ff
        /*0344*/ 	.word	0x00000160
        /*0348*/ 	.short	0x0100
        /*034a*/ 	.byte	0x04
	.zero		1


	//   ....[38]....
        /*034c*/ 	.word	0x00000880
        /*0350*/ 	.word	0x000000ff
        /*0354*/ 	.word	0x00000098
        /*0358*/ 	.short	0x0100
        /*035a*/ 	.byte	0x04
	.zero		1


	//   ....[39]....
        /*035c*/ 	.word	0x00000890
        /*0360*/ 	.word	0x000000ff
        /*0364*/ 	.word	0x00000168
        /*0368*/ 	.short	0x0100
        /*036a*/ 	.byte	0x04
	.zero		1


	//   ....[40]....
        /*036c*/ 	.word	0x000008a0
        /*0370*/ 	.word	0x000000ff
        /*0374*/ 	.word	0x000000a0
        /*0378*/ 	.short	0x0100
        /*037a*/ 	.byte	0x04
	.zero		1


	//   ....[41]....
        /*037c*/ 	.word	0x000008b0
        /*0380*/ 	.word	0x000000ff
        /*0384*/ 	.word	0x00000170
        /*0388*/ 	.short	0x0100
        /*038a*/ 	.byte	0x04
	.zero		1


	//   ....[42]....
        /*038c*/ 	.word	0x000008c0
        /*0390*/ 	.word	0x000000ff
        /*0394*/ 	.word	0x000000a8
        /*0398*/ 	.short	0x0100
        /*039a*/ 	.byte	0x04
	.zero		1


	//   ....[43]....
        /*039c*/ 	.word	0x000008d0
        /*03a0*/ 	.word	0x000000ff
        /*03a4*/ 	.word	0x00000178
        /*03a8*/ 	.short	0x0100
        /*03aa*/ 	.byte	0x04
	.zero		1


	//   ....[44]....
        /*03ac*/ 	.word	0x000008e0
        /*03b0*/ 	.word	0x000000ff
        /*03b4*/ 	.word	0x000000b0
        /*03b8*/ 	.short	0x0100
        /*03ba*/ 	.byte	0x04
	.zero		1


	//   ....[45]....
        /*03bc*/ 	.word	0x000008f0
        /*03c0*/ 	.word	0x000000ff
        /*03c4*/ 	.word	0x00000180
        /*03c8*/ 	.short	0x0100
        /*03ca*/ 	.byte	0x04
	.zero		1


	//   ....[46]....
        /*03cc*/ 	.word	0x00000900
        /*03d0*/ 	.word	0x000000ff
        /*03d4*/ 	.word	0x000000b8
        /*03d8*/ 	.short	0x0100
        /*03da*/ 	.byte	0x04
	.zero		1


	//   ....[47]....
        /*03dc*/ 	.word	0x00000910
        /*03e0*/ 	.word	0x000000ff
        /*03e4*/ 	.word	0x00000188
        /*03e8*/ 	.short	0x0100
        /*03ea*/ 	.byte	0x04
	.zero		1


	//   ....[48]....
        /*03ec*/ 	.word	0x00000920
        /*03f0*/ 	.word	0x000000ff
        /*03f4*/ 	.word	0x000000c0
        /*03f8*/ 	.short	0x0100
        /*03fa*/ 	.byte	0x04
	.zero		1


	//   ....[49]....
        /*03fc*/ 	.word	0x00000930
        /*0400*/ 	.word	0x000000ff
        /*0404*/ 	.word	0x00000190
        /*0408*/ 	.short	0x0100
        /*040a*/ 	.byte	0x04
	.zero		1


	//   ....[50]....
        /*040c*/ 	.word	0x00000940
        /*0410*/ 	.word	0x000000ff
        /*0414*/ 	.word	0x000000c8
        /*0418*/ 	.short	0x0100
        /*041a*/ 	.byte	0x04
	.zero		1


	//   ....[51]....
        /*041c*/ 	.word	0x00000950
        /*0420*/ 	.word	0x000000ff
        /*0424*/ 	.word	0x00000198
        /*0428*/ 	.short	0x0100
        /*042a*/ 	.byte	0x04
	.zero		1


	//   ....[52]....
        /*042c*/ 	.word	0x00000a90
        /*0430*/ 	.word	0x000000ff
        /*0434*/ 	.word	0x000001a0
        /*0438*/ 	.short	0x0100
        /*043a*/ 	.byte	0x04
	.zero		1


	//   ....[53]....
        /*043c*/ 	.word	0x00000aa0
        /*0440*/ 	.word	0x000000ff
        /*0444*/ 	.word	0x000001b8
        /*0448*/ 	.short	0x0100
        /*044a*/ 	.byte	0x04
	.zero		1


	//   ....[54]....
        /*044c*/ 	.word	0x00000ab0
        /*0450*/ 	.word	0x000000ff
        /*0454*/ 	.word	0x000001a8
        /*0458*/ 	.short	0x0100
        /*045a*/ 	.byte	0x04
	.zero		1


	//   ....[55]....
        /*045c*/ 	.word	0x00000ac0
        /*0460*/ 	.word	0x000000ff
        /*0464*/ 	.word	0x000001c0
        /*0468*/ 	.short	0x0100
        /*046a*/ 	.byte	0x04
	.zero		1


	//   ....[56]....
        /*046c*/ 	.word	0x00000ad0
        /*0470*/ 	.word	0x000000ff
        /*0474*/ 	.word	0x000001b0
        /*0478*/ 	.short	0x0100
        /*047a*/ 	.byte	0x04
	.zero		1


	//   ....[57]....
        /*047c*/ 	.word	0x00000ae0
        /*0480*/ 	.word	0x000000ff
        /*0484*/ 	.word	0x000001c8
        /*0488*/ 	.short	0x0100
        /*048a*/ 	.byte	0x04
	.zero		1


	//   ....[58]....
        /*048c*/ 	.word	0x00000bd0
        /*0490*/ 	.word	0x000000ff
        /*0494*/ 	.word	0x000001d0
        /*0498*/ 	.short	0x0100
        /*049a*/ 	.byte	0x06
	.zero		1


	//   ....[59]....
        /*049c*/ 	.word	0x00000be0
        /*04a0*/ 	.word	0x000000ff
        /*04a4*/ 	.word	0x000001d8
        /*04a8*/ 	.short	0x0100
        /*04aa*/ 	.byte	0x06
	.zero		1


	//   ....[60]....
        /*04ac*/ 	.word	0x00000d20
        /*04b0*/ 	.word	0x000000ff
        /*04b4*/ 	.word	0x000001e0
        /*04b8*/ 	.short	0x0100
        /*04ba*/ 	.byte	0x06
	.zero		1


	//   ....[61]....
        /*04bc*/ 	.word	0x00000d30
        /*04c0*/ 	.word	0x000000ff
        /*04c4*/ 	.word	0x000001e8
        /*04c8*/ 	.short	0x0100
        /*04ca*/ 	.byte	0x06
	.zero		1


	//   ....[62]....
        /*04cc*/ 	.word	0x00000e60
        /*04d0*/ 	.word	0x000000ff
        /*04d4*/ 	.word	0x000001f0
        /*04d8*/ 	.short	0x0100
        /*04da*/ 	.byte	0x04
	.zero		1


	//   ....[63]....
        /*04dc*/ 	.word	0x00000e70
        /*04e0*/ 	.word	0x000000ff
        /*04e4*/ 	.word	0x00000200
        /*04e8*/ 	.short	0x0100
        /*04ea*/ 	.byte	0x04
	.zero		1


	//   ....[64]....
        /*04ec*/ 	.word	0x00000e80
        /*04f0*/ 	.word	0x000000ff
        /*04f4*/ 	.word	0x000001f8
        /*04f8*/ 	.short	0x0100
        /*04fa*/ 	.byte	0x04
	.zero		1


	//   ....[65]....
        /*04fc*/ 	.word	0x00000e90
        /*0500*/ 	.word	0x000000ff
        /*0504*/ 	.word	0x00000208
        /*0508*/ 	.short	0x0100
        /*050a*/ 	.byte	0x04
	.zero		1


	//   ....[66]....
        /*050c*/ 	.word	0x000019e0
        /*0510*/ 	.word	0x000000ff
        /*0514*/ 	.word	0x000000d0
        /*0518*/ 	.short	0x010a
        /*051a*/ 	.byte	0x04
	.zero		1


	//   ....[67]....
        /*051c*/ 	.word	0x00001ce0
        /*0520*/ 	.word	0x000000ff
        /*0524*/ 	.word	0x000000d0
        /*0528*/ 	.short	0x010a
        /*052a*/ 	.byte	0x09
	.zero		1


	//   ....[68]....
        /*052c*/ 	.word	0x00001e70
        /*0530*/ 	.word	0x000000ff
        /*0534*/ 	.word	0x000000d0
        /*0538*/ 	.short	0x010a
        /*053a*/ 	.byte	0x08
	.zero		1


	//   ....[69]....
        /*053c*/ 	.word	0x000020c0
        /*0540*/ 	.word	0x000000ff
        /*0544*/ 	.word	0x000001d8
        /*0548*/ 	.short	0x0101
        /*054a*/ 	.byte	0x1d
	.zero		1


	//   ....[70]....
        /*054c*/ 	.word	0x000020e0
        /*0550*/ 	.word	0x000000ff
        /*0554*/ 	.word	0x000000d0
        /*0558*/ 	.short	0x010a
        /*055a*/ 	.byte	0x04
	.zero		1


	//   ....[71]....
        /*055c*/ 	.word	0x000023b0
        /*0560*/ 	.word	0x000000ff
        /*0564*/ 	.word	0x000000d0
        /*0568*/ 	.short	0x010a
        /*056a*/ 	.byte	0x09
	.zero		1


	//   ....[72]....
        /*056c*/ 	.word	0x00002540
        /*0570*/ 	.word	0x000000ff
        /*0574*/ 	.word	0x000000d0
        /*0578*/ 	.short	0x010a
        /*057a*/ 	.byte	0x08
	.zero		1


	//   ....[73]....
        /*057c*/ 	.word	0x000027a0
        /*0580*/ 	.word	0x000000ff
        /*0584*/ 	.word	0x000001e0
        /*0588*/ 	.short	0x010a
        /*058a*/ 	.byte	0x1d
	.zero		1


	//   ....[74]....
        /*058c*/ 	.word	0x00002860
        /*0590*/ 	.word	0x000000ff
        /*0594*/ 	.word	0x00000000
        /*0598*/ 	.short	0x0101
        /*059a*/ 	.byte	0x04
	.zero		1


	//   ....[75]....
        /*059c*/ 	.word	0x00002e50
        /*05a0*/ 	.word	0x000000ff
        /*05a4*/ 	.word	0x00000000
        /*05a8*/ 	.short	0x010a
        /*05aa*/ 	.byte	0x04
	.zero		1


	//   ....[76]....
        /*05ac*/ 	.word	0x00002ee0
        /*05b0*/ 	.word	0x000000ff
        /*05b4*/ 	.word	0x00000000
        /*05b8*/ 	.short	0x010a
        /*05ba*/ 	.byte	0x05
	.zero		1


	//   ....[77]....
        /*05bc*/ 	.word	0x00002f70
        /*05c0*/ 	.word	0x000000ff
        /*05c4*/ 	.word	0x00000000
        /*05c8*/ 	.short	0x010a
        /*05ca*/ 	.byte	0x05
	.zero		1


	//   ....[78]....
        /*05cc*/ 	.word	0x00003000
        /*05d0*/ 	.word	0x000000ff
        /*05d4*/ 	.word	0x00000000
        /*05d8*/ 	.short	0x010a
        /*05da*/ 	.byte	0x05
	.zero		1


	//   ....[79]....
        /*05dc*/ 	.word	0x00003090
        /*05e0*/ 	.word	0x000000ff
        /*05e4*/ 	.word	0x00000000
        /*05e8*/ 	.short	0x010a
        /*05ea*/ 	.byte	0x05
	.zero		1


	//   ....[80]....
        /*05ec*/ 	.word	0x00003120
        /*05f0*/ 	.word	0x000000ff
        /*05f4*/ 	.word	0x00000000
        /*05f8*/ 	.short	0x010a
        /*05fa*/ 	.byte	0x05
	.zero		1


	//   ....[81]....
        /*05fc*/ 	.word	0x000031b0
        /*0600*/ 	.word	0x000000ff
        /*0604*/ 	.word	0x00000000
        /*0608*/ 	.short	0x010a
        /*060a*/ 	.byte	0x05
	.zero		1


	//   ....[82]....
        /*060c*/ 	.word	0x00003240
        /*0610*/ 	.word	0x000000ff
        /*0614*/ 	.word	0x00000000
        /*0618*/ 	.short	0x010a
        /*061a*/ 	.byte	0x05
	.zero		1


	//   ....[83]....
        /*061c*/ 	.word	0x000032d0
        /*0620*/ 	.word	0x000000ff
        /*0624*/ 	.word	0x00000000
        /*0628*/ 	.short	0x010a
        /*062a*/ 	.byte	0x05
	.zero		1


	//   ....[84]....
        /*062c*/ 	.word	0x00003360
        /*0630*/ 	.word	0x000000ff
        /*0634*/ 	.word	0x00000000
        /*0638*/ 	.short	0x010a
        /*063a*/ 	.byte	0x05
	.zero		1


	//   ....[85]....
        /*063c*/ 	.word	0x000033f0
        /*0640*/ 	.word	0x000000ff
        /*0644*/ 	.word	0x00000000
        /*0648*/ 	.short	0x010a
        /*064a*/ 	.byte	0x05
	.zero		1


	//   ....[86]....
        /*064c*/ 	.word	0x00003480
        /*0650*/ 	.word	0x000000ff
        /*0654*/ 	.word	0x00000000
        /*0658*/ 	.short	0x010a
        /*065a*/ 	.byte	0x05
	.zero		1


	//   ....[87]....
        /*065c*/ 	.word	0x00003510
        /*0660*/ 	.word	0x000000ff
        /*0664*/ 	.word	0x00000000
        /*0668*/ 	.short	0x010a
        /*066a*/ 	.byte	0x05
	.zero		1


	//   ....[88]....
        /*066c*/ 	.word	0x000035a0
        /*0670*/ 	.word	0x000000ff
        /*0674*/ 	.word	0x00000000
        /*0678*/ 	.short	0x010a
        /*067a*/ 	.byte	0x05
	.zero		1


	//   ....[89]....
        /*067c*/ 	.word	0x00003630
        /*0680*/ 	.word	0x000000ff
        /*0684*/ 	.word	0x00000000
        /*0688*/ 	.short	0x010a
        /*068a*/ 	.byte	0x05
	.zero		1


	//   ....[90]....
        /*068c*/ 	.word	0x000036c0
        /*0690*/ 	.word	0x000000ff
        /*0694*/ 	.word	0x00000000
        /*0698*/ 	.short	0x010a
        /*069a*/ 	.byte	0x05
	.zero		1


	//   ....[91]....
        /*069c*/ 	.word	0x00003750
        /*06a0*/ 	.word	0x000000ff
        /*06a4*/ 	.word	0x00000000
        /*06a8*/ 	.short	0x010a
        /*06aa*/ 	.byte	0x05
	.zero		1


	//   ....[92]....
        /*06ac*/ 	.word	0x000037e0
        /*06b0*/ 	.word	0x000000ff
        /*06b4*/ 	.word	0x00000000
        /*06b8*/ 	.short	0x010a
        /*06ba*/ 	.byte	0x05
	.zero		1


	//   ....[93]....
        /*06bc*/ 	.word	0x00003870
        /*06c0*/ 	.word	0x000000ff
        /*06c4*/ 	.word	0x00000000
        /*06c8*/ 	.short	0x010a
        /*06ca*/ 	.byte	0x05
	.zero		1


	//   ....[94]....
        /*06cc*/ 	.word	0x00003900
        /*06d0*/ 	.word	0x000000ff
        /*06d4*/ 	.word	0x00000000
        /*06d8*/ 	.short	0x010a
        /*06da*/ 	.byte	0x05
	.zero		1


	//   ....[95]....
        /*06dc*/ 	.word	0x00003990
        /*06e0*/ 	.word	0x000000ff
        /*06e4*/ 	.word	0x00000000
        /*06e8*/ 	.short	0x010a
        /*06ea*/ 	.byte	0x05
	.zero		1


	//   ....[96]....
        /*06ec*/ 	.word	0x00003a20
        /*06f0*/ 	.word	0x000000ff
        /*06f4*/ 	.word	0x00000000
        /*06f8*/ 	.short	0x010a
        /*06fa*/ 	.byte	0x05
	.zero		1


	//   ....[97]....
        /*06fc*/ 	.word	0x00003ab0
        /*0700*/ 	.word	0x000000ff
        /*0704*/ 	.word	0x00000000
        /*0708*/ 	.short	0x010a
        /*070a*/ 	.byte	0x05
	.zero		1


	//   ....[98]....
        /*070c*/ 	.word	0x00003b40
        /*0710*/ 	.word	0x000000ff
        /*0714*/ 	.word	0x00000000
        /*0718*/ 	.short	0x010a
        /*071a*/ 	.byte	0x05
	.zero		1


	//   ....[99]....
        /*071c*/ 	.word	0x00003bd0
        /*0720*/ 	.word	0x000000ff
        /*0724*/ 	.word	0x00000000
        /*0728*/ 	.short	0x010a
        /*072a*/ 	.byte	0x05
	.zero		1


	//   ....[100]....
        /*072c*/ 	.word	0x00003c70
        /*0730*/ 	.word	0x00000000
        /*0734*/ 	.word	0x00000000
        /*0738*/ 	.short	0x010a
        /*073a*/ 	.byte	0xff
	.zero		1


	//   ....[101]....
        /*073c*/ 	.word	0x00003dc0
        /*0740*/ 	.word	0x000000ff
        /*0744*/ 	.word	0x000001e8
        /*0748*/ 	.short	0x010a
        /*074a*/ 	.byte	0x04
	.zero		1


	//   ....[102]....
        /*074c*/ 	.word	0x00003e60
        /*0750*/ 	.word	0x000000ff
        /*0754*/ 	.word	0x000001e0
        /*0758*/ 	.short	0x010a
        /*075a*/ 	.byte	0x04
	.zero		1


	//   ....[103]....
        /*075c*/ 	.word	0x00003f00
        /*0760*/ 	.word	0x000000ff
        /*0764*/ 	.word	0x00000000
        /*0768*/ 	.short	0x0101
        /*076a*/ 	.byte	0x05
	.zero		1


	//   ....[104]....
        /*076c*/ 	.word	0x00003f40
        /*0770*/ 	.word	0x000000ff
        /*0774*/ 	.word	0x000001e8
        /*0778*/ 	.short	0x0106
        /*077a*/ 	.byte	0x04
	.zero		1


	//   ....[105]....
        /*077c*/ 	.word	0x00003f80
        /*0780*/ 	.word	0x00000000
        /*0784*/ 	.word	0x000001e8
        /*0788*/ 	.short	0x010a
        /*078a*/ 	.byte	0xff
	.zero		1


	//   ....[106]....
        /*078c*/ 	.word	0x000044c0
        /*0790*/ 	.word	0x000000ff
        /*0794*/ 	.word	0x000001e0
        /*0798*/ 	.short	0x010a
        /*079a*/ 	.byte	0x12
	.zero		1


	//   ....[107]....
        /*079c*/ 	.word	0x00004570
        /*07a0*/ 	.word	0x000000ff
        /*07a4*/ 	.word	0x00000000
        /*07a8*/ 	.short	0x0101
        /*07aa*/ 	.byte	0x1c
	.zero		1


	//   ....[108]....
        /*07ac*/ 	.word	0x00004580
        /*07b0*/ 	.word	0x000000ff
        /*07b4*/ 	.word	0x00000200
        /*07b8*/ 	.short	0x010a
        /*07ba*/ 	.byte	0x17
	.zero		1


	//   ....[109]....
        /*07bc*/ 	.word	0x00004640
        /*07c0*/ 	.word	0x000000ff
        /*07c4*/ 	.word	0x00000000
        /*07c8*/ 	.short	0x010a
        /*07ca*/ 	.byte	0x04
	.zero		1


	//   ....[110]....
        /*07cc*/ 	.word	0x00004680
        /*07d0*/ 	.word	0x000000ff
        /*07d4*/ 	.word	0x00000000
        /*07d8*/ 	.short	0x010a
        /*07da*/ 	.byte	0x10
	.zero		1


	//   ....[111]....
        /*07dc*/ 	.word	0x000047c0
        /*07e0*/ 	.word	0x000000ff
        /*07e4*/ 	.word	0x00000000
        /*07e8*/ 	.short	0x010a
        /*07ea*/ 	.byte	0x04
	.zero		1


	//   ....[112]....
        /*07ec*/ 	.word	0x00004a10
        /*07f0*/ 	.word	0x000000ff
        /*07f4*/ 	.word	0x00000000
        /*07f8*/ 	.short	0x010a
        /*07fa*/ 	.byte	0x04
	.zero		1


	//   ....[113]....
        /*07fc*/ 	.word	0x00004aa0
        /*0800*/ 	.word	0x000000ff
        /*0804*/ 	.word	0x00000000
        /*0808*/ 	.short	0x010a
        /*080a*/ 	.byte	0x04
	.zero		1


	//   ....[114]....
        /*080c*/ 	.word	0x00005010
        /*0810*/ 	.word	0x000000ff
        /*0814*/ 	.word	0x000001e0
        /*0818*/ 	.short	0x010a
        /*081a*/ 	.byte	0x18
	.zero		1


	//   ....[115]....
        /*081c*/ 	.word	0x000050b0
        /*0820*/ 	.word	0x000000ff
        /*0824*/ 	.word	0x00000000
        /*0828*/ 	.short	0x0101
        /*082a*/ 	.byte	0x25
	.zero		1


	//   ....[116]....
        /*082c*/ 	.word	0x000055f0
        /*0830*/ 	.word	0x000000ff
        /*0834*/ 	.word	0x000001d8
        /*0838*/ 	.short	0x010a
        /*083a*/ 	.byte	0x18
	.zero		1


	//   ....[117]....
        /*083c*/ 	.word	0x000057e0
        /*0840*/ 	.word	0x000000ff
        /*0844*/ 	.word	0x000001b8
        /*0848*/ 	.short	0x010a
        /*084a*/ 	.byte	0x07
	.zero		1


	//   ....[118]....
        /*084c*/ 	.word	0x00005b40
        /*0850*/ 	.word	0x000000ff
        /*0854*/ 	.word	0x000001a0
        /*0858*/ 	.short	0x010b
        /*085a*/ 	.byte	0x07
	.zero		1


	//   ....[119]....
        /*085c*/ 	.word	0x00005b50
        /*0860*/ 	.word	0x000000ff
        /*0864*/ 	.word	0x00000000
        /*0868*/ 	.short	0x0101
        /*086a*/ 	.byte	0x06
	.zero		1


	//   ....[120]....
        /*086c*/ 	.word	0x00005b60
        /*0870*/ 	.word	0x000000ff
        /*0874*/ 	.word	0x000001b8
        /*0878*/ 	.short	0x010a
        /*087a*/ 	.byte	0x04
	.zero		1


	//   ....[121]....
        /*087c*/ 	.word	0x00005d70
        /*0880*/ 	.word	0x000000ff
        /*0884*/ 	.word	0x000001a0
        /*0888*/ 	.short	0x010b
        /*088a*/ 	.byte	0x04
	.zero		1


	//   ....[122]....
        /*088c*/ 	.word	0x00005d80
        /*0890*/ 	.word	0x000000ff
        /*0894*/ 	.word	0x00000000
        /*0898*/ 	.short	0x0101
        /*089a*/ 	.byte	0x05
	.zero		1


	//   ....[123]....
        /*089c*/ 	.word	0x00005dd0
        /*08a0*/ 	.word	0x000000ff
        /*08a4*/ 	.word	0x00000000
        /*08a8*/ 	.short	0x010a
        /*08aa*/ 	.byte	0x04
	.zero		1


	//   ....[124]....
        /*08ac*/ 	.word	0x00005e60
        /*08b0*/ 	.word	0x000000ff
        /*08b4*/ 	.word	0x00000000
        /*08b8*/ 	.short	0x010a
        /*08ba*/ 	.byte	0x05
	.zero		1


	//   ....[125]....
        /*08bc*/ 	.word	0x00005f00
        /*08c0*/ 	.word	0x00000000
        /*08c4*/ 	.word	0x00000000
        /*08c8*/ 	.short	0x010a
        /*08ca*/ 	.byte	0xff
	.zero		1


	//   ....[126]....
        /*08cc*/ 	.word	0x000062c0
        /*08d0*/ 	.word	0x000000ff
        /*08d4*/ 	.word	0x000001e0
        /*08d8*/ 	.short	0x010a
        /*08da*/ 	.byte	0x31
	.zero		1


	//   ....[127]....
        /*08dc*/ 	.word	0x00006390
        /*08e0*/ 	.word	0x000000ff
        /*08e4*/ 	.word	0x00000000
        /*08e8*/ 	.short	0x0101
        /*08ea*/ 	.byte	0x04
	.zero		1


	//   ....[128]....
        /*08ec*/ 	.word	0x00007020
        /*08f0*/ 	.word	0x00000000
        /*08f4*/ 	.word	0x000001a0
        /*08f8*/ 	.short	0x010a
        /*08fa*/ 	.byte	0xff
	.zero		1


	//   ....[129]....
        /*08fc*/ 	.word	0x000070b0
        /*0900*/ 	.word	0x0000001b
        /*0904*/ 	.word	0x000001f0
        /*0908*/ 	.short	0x010a
        /*090a*/ 	.byte	0xff
	.zero		1


	//   ....[130]....
        /*090c*/ 	.word	0x00007260
        /*0910*/ 	.word	0x00000000
        /*0914*/ 	.word	0x000001a0
        /*0918*/ 	.short	0x010a
        /*091a*/ 	.byte	0xff
	.zero		1


	//   ....[131]....
        /*091c*/ 	.word	0x000073f0
        /*0920*/ 	.word	0x0000001b
        /*0924*/ 	.word	0x000001f0
        /*0928*/ 	.short	0x010a
        /*092a*/ 	.byte	0xff
	.zero		1


	//   ....[132]....
        /*092c*/ 	.word	0x00007bf0
        /*0930*/ 	.word	0x00000000
        /*0934*/ 	.word	0x00000000
        /*0938*/ 	.short	0x0101
        /*093a*/ 	.byte	0xff
	.zero		1


	//   ....[133]....
        /*093c*/ 	.word	0x00007c00
        /*0940*/ 	.word	0x00000003
        /*0944*/ 	.word	0x000001a0
        /*0948*/ 	.short	0x010a
        /*094a*/ 	.byte	0xff
	.zero		1


	//   ....[134]....
        /*094c*/ 	.word	0x00007cc0
        /*0950*/ 	.word	0x00000003
        /*0954*/ 	.word	0x000001a0
        /*0958*/ 	.short	0x010a
        /*095a*/ 	.byte	0xff
	.zero		1


	//   ....[135]....
        /*095c*/ 	.word	0x000080f0
        /*0960*/ 	.word	0x000000ff
        /*0964*/ 	.word	0x00000000
        /*0968*/ 	.short	0x0101
        /*096a*/ 	.byte	0x04
	.zero		1


	//   ....[136]....
        /*096c*/ 	.word	0x000085f0
        /*0970*/ 	.word	0x00000000
        /*0974*/ 	.word	0x00000000
        /*0978*/ 	.short	0x0101
        /*097a*/ 	.byte	0xff
	.zero		1


	//   ....[137]....
        /*097c*/ 	.word	0x00008880
        /*0980*/ 	.word	0x000000ff
        /*0984*/ 	.word	0x00000000
        /*0988*/ 	.short	0x0101
        /*098a*/ 	.byte	0x04
	.zero		1


	//   ....[138]....
        /*098c*/ 	.word	0x000088b0
        /*0990*/ 	.word	0x00000000
        /*0994*/ 	.word	0x000000d0
        /*0998*/ 	.short	0x010a
        /*099a*/ 	.byte	0xff
	.zero		1


	//   ....[139]....
        /*099c*/ 	.word	0x00008910
        /*09a0*/ 	.word	0x00000000
        /*09a4*/ 	.word	0x000000d0
        /*09a8*/ 	.short	0x010a
        /*09aa*/ 	.byte	0xff
	.zero		1


	//   ....[140]....
        /*09ac*/ 	.word	0x00008970
        /*09b0*/ 	.word	0x00000000
        /*09b4*/ 	.word	0x000001e0
        /*09b8*/ 	.short	0x010a
        /*09ba*/ 	.byte	0xff
	.zero		1


	//   ....[141]....
        /*09bc*/ 	.word	0x000089d0
        /*09c0*/ 	.word	0x00000000
        /*09c4*/ 	.word	0x00000000
        /*09c8*/ 	.short	0x010a
        /*09ca*/ 	.byte	0xff
	.zero		1


	//   ....[142]....
        /*09cc*/ 	.word	0x00008a30
        /*09d0*/ 	.word	0x00000000
        /*09d4*/ 	.word	0x00000000
        /*09d8*/ 	.short	0x010a
        /*09da*/ 	.byte	0xff
	.zero		1


	//   ....[143]....
        /*09dc*/ 	.word	0x00008a90
        /*09e0*/ 	.word	0x00000000
        /*09e4*/ 	.word	0x00000000
        /*09e8*/ 	.short	0x010a
        /*09ea*/ 	.byte	0xff
	.zero		1


	//   ....[144]....
        /*09ec*/ 	.word	0x00008af0
        /*09f0*/ 	.word	0x00000000
        /*09f4*/ 	.word	0x00000000
        /*09f8*/ 	.short	0x010a
        /*09fa*/ 	.byte	0xff
	.zero		1


	//   ....[145]....
        /*09fc*/ 	.word	0x00008b50
        /*0a00*/ 	.word	0x00000000
        /*0a04*/ 	.word	0x00000000
        /*0a08*/ 	.short	0x010a
        /*0a0a*/ 	.byte	0xff
	.zero		1


	//   ....[146]....
        /*0a0c*/ 	.word	0x00008bb0
        /*0a10*/ 	.word	0x00000000
        /*0a14*/ 	.word	0x00000000
        /*0a18*/ 	.short	0x010a
        /*0a1a*/ 	.byte	0xff
	.zero		1


	//   ....[147]....
        /*0a1c*/ 	.word	0x00008c10
        /*0a20*/ 	.word	0x00000000
        /*0a24*/ 	.word	0x00000000
        /*0a28*/ 	.short	0x010a
        /*0a2a*/ 	.byte	0xff
	.zero		1


	//   ....[148]....
        /*0a2c*/ 	.word	0x00008c70
        /*0a30*/ 	.word	0x00000000
        /*0a34*/ 	.word	0x00000000
        /*0a38*/ 	.short	0x010a
        /*0a3a*/ 	.byte	0xff
	.zero		1


	//   ....[149]....
        /*0a3c*/ 	.word	0x00008cd0
        /*0a40*/ 	.word	0x00000000
        /*0a44*/ 	.word	0x00000000
        /*0a48*/ 	.short	0x010a
        /*0a4a*/ 	.byte	0xff
	.zero		1


	//   ....[150]....
        /*0a4c*/ 	.word	0x00008d30
        /*0a50*/ 	.word	0x00000000
        /*0a54*/ 	.word	0x00000000
        /*0a58*/ 	.short	0x010a
        /*0a5a*/ 	.byte	0xff
	.zero		1


	//   ....[151]....
        /*0a5c*/ 	.word	0x00008d90
        /*0a60*/ 	.word	0x00000000
        /*0a64*/ 	.word	0x00000000
        /*0a68*/ 	.short	0x010a
        /*0a6a*/ 	.byte	0xff
	.zero		1


	//   ....[152]....
        /*0a6c*/ 	.word	0x00008df0
        /*0a70*/ 	.word	0x00000000
        /*0a74*/ 	.word	0x00000000
        /*0a78*/ 	.short	0x010a
        /*0a7a*/ 	.byte	0xff
	.zero		1


	//   ....[153]....
        /*0a7c*/ 	.word	0x00008e50
        /*0a80*/ 	.word	0x00000000
        /*0a84*/ 	.word	0x00000000
        /*0a88*/ 	.short	0x010a
        /*0a8a*/ 	.byte	0xff
	.zero		1


	//   ....[154]....
        /*0a8c*/ 	.word	0x00008eb0
        /*0a90*/ 	.word	0x00000000
        /*0a94*/ 	.word	0x00000000
        /*0a98*/ 	.short	0x010a
        /*0a9a*/ 	.byte	0xff
	.zero		1


	//   ....[155]....
        /*0a9c*/ 	.word	0x00008f10
        /*0aa0*/ 	.word	0x00000000
        /*0aa4*/ 	.word	0x00000000
        /*0aa8*/ 	.short	0x010a
        /*0aaa*/ 	.byte	0xff
	.zero		1


	//   ....[156]....
        /*0aac*/ 	.word	0x00008f70
        /*0ab0*/ 	.word	0x00000000
        /*0ab4*/ 	.word	0x00000000
        /*0ab8*/ 	.short	0x010a
        /*0aba*/ 	.byte	0xff
	.zero		1


	//   ....[157]....
        /*0abc*/ 	.word	0x00008fd0
        /*0ac0*/ 	.word	0x00000000
        /*0ac4*/ 	.word	0x00000000
        /*0ac8*/ 	.short	0x010a
        /*0aca*/ 	.byte	0xff
	.zero		1


	//   ....[158]....
        /*0acc*/ 	.word	0x00009030
        /*0ad0*/ 	.word	0x00000000
        /*0ad4*/ 	.word	0x00000000
        /*0ad8*/ 	.short	0x010a
        /*0ada*/ 	.byte	0xff
	.zero		1


	//   ....[159]....
        /*0adc*/ 	.word	0x00009090
        /*0ae0*/ 	.word	0x00000000
        /*0ae4*/ 	.word	0x00000000
        /*0ae8*/ 	.short	0x010a
        /*0aea*/ 	.byte	0xff
	.zero		1


	//   ....[160]....
        /*0aec*/ 	.word	0x000090f0
        /*0af0*/ 	.word	0x00000000
        /*0af4*/ 	.word	0x00000000
        /*0af8*/ 	.short	0x010a
        /*0afa*/ 	.byte	0xff
	.zero		1


	//   ....[161]....
        /*0afc*/ 	.word	0x00009150
        /*0b00*/ 	.word	0x00000000
        /*0b04*/ 	.word	0x00000000
        /*0b08*/ 	.short	0x010a
        /*0b0a*/ 	.byte	0xff
	.zero		1


	//   ....[162]....
        /*0b0c*/ 	.word	0x000091b0
        /*0b10*/ 	.word	0x00000000
        /*0b14*/ 	.word	0x00000000
        /*0b18*/ 	.short	0x010a
        /*0b1a*/ 	.byte	0xff
	.zero		1


	//   ....[163]....
        /*0b1c*/ 	.word	0x00009210
        /*0b20*/ 	.word	0x00000000
        /*0b24*/ 	.word	0x00000000
        /*0b28*/ 	.short	0x010a
        /*0b2a*/ 	.byte	0xff
	.zero		1


	//   ....[164]....
        /*0b2c*/ 	.word	0x00009270
        /*0b30*/ 	.word	0x00000000
        /*0b34*/ 	.word	0x00000000
        /*0b38*/ 	.short	0x010a
        /*0b3a*/ 	.byte	0xff
	.zero		1


	//   ....[165]....
        /*0b3c*/ 	.word	0x000092d0
        /*0b40*/ 	.word	0x00000000
        /*0b44*/ 	.word	0x00000000
        /*0b48*/ 	.short	0x010a
        /*0b4a*/ 	.byte	0xff
	.zero		1


	//   ....[166]....
        /*0b4c*/ 	.word	0x00009330
        /*0b50*/ 	.word	0x00000004
        /*0b54*/ 	.word	0x000001e8
        /*0b58*/ 	.short	0x010a
        /*0b5a*/ 	.byte	0xff
	.zero		1


	//   ....[167]....
        /*0b5c*/ 	.word	0x00009390
        /*0b60*/ 	.word	0x00000004
        /*0b64*/ 	.word	0x000001e0
        /*0b68*/ 	.short	0x010a
        /*0b6a*/ 	.byte	0xff
	.zero		1


	//   ....[168]....
        /*0b6c*/ 	.word	0x000093f0
        /*0b70*/ 	.word	0x00000002
        /*0b74*/ 	.word	0x000001e0
        /*0b78*/ 	.short	0x010a
        /*0b7a*/ 	.byte	0xff
	.zero		1


	//   ....[169]....
        /*0b7c*/ 	.word	0x00009450
        /*0b80*/ 	.word	0x00000004
        /*0b84*/ 	.word	0x00000200
        /*0b88*/ 	.short	0x010a
        /*0b8a*/ 	.byte	0xff
	.zero		1


	//   ....[170]....
        /*0b8c*/ 	.word	0x000094b0
        /*0b90*/ 	.word	0x00000002
        /*0b94*/ 	.word	0x00000000
        /*0b98*/ 	.short	0x010a
        /*0b9a*/ 	.byte	0xff
	.zero		1


	//   ....[171]....
        /*0b9c*/ 	.word	0x00009510
        /*0ba0*/ 	.word	0x00000002
        /*0ba4*/ 	.word	0x00000000
        /*0ba8*/ 	.short	0x010a
        /*0baa*/ 	.byte	0xff
	.zero		1


	//   ....[172]....
        /*0bac*/ 	.word	0x00009570
        /*0bb0*/ 	.word	0x00000002
        /*0bb4*/ 	.word	0x00000000
        /*0bb8*/ 	.short	0x010a
        /*0bba*/ 	.byte	0xff
	.zero		1


	//   ....[173]....
        /*0bbc*/ 	.word	0x000095d0
        /*0bc0*/ 	.word	0x00000000
        /*0bc4*/ 	.word	0x000001e0
        /*0bc8*/ 	.short	0x010a
        /*0bca*/ 	.byte	0xff
	.zero		1


	//   ....[174]....
        /*0bcc*/ 	.word	0x00009630
        /*0bd0*/ 	.word	0x00000000
        /*0bd4*/ 	.word	0x000001d8
        /*0bd8*/ 	.short	0x010a
        /*0bda*/ 	.byte	0xff
	.zero		1


	//   ....[175]....
        /*0bdc*/ 	.word	0x00009690
        /*0be0*/ 	.word	0x00000002
        /*0be4*/ 	.word	0x000001b8
        /*0be8*/ 	.short	0x010a
        /*0bea*/ 	.byte	0xff
	.zero		1


	//   ....[176]....
        /*0bec*/ 	.word	0x000096f0
        /*0bf0*/ 	.word	0x00000000
        /*0bf4*/ 	.word	0x000001b8
        /*0bf8*/ 	.short	0x010a
        /*0bfa*/ 	.byte	0xff
	.zero		1


	//   ....[177]....
        /*0bfc*/ 	.word	0x00009750
        /*0c00*/ 	.word	0x00000000
        /*0c04*/ 	.word	0x00000000
        /*0c08*/ 	.short	0x010a
        /*0c0a*/ 	.byte	0xff
	.zero		1


	//   ....[178]....
        /*0c0c*/ 	.word	0x000097b0
        /*0c10*/ 	.word	0x00000000
        /*0c14*/ 	.word	0x00000000
        /*0c18*/ 	.short	0x010a
        /*0c1a*/ 	.byte	0xff
	.zero		1


	//   ....[179]....
        /*0c1c*/ 	.word	0x00009810
        /*0c20*/ 	.word	0x00000000
        /*0c24*/ 	.word	0x000001e0
        /*0c28*/ 	.short	0x010a
        /*0c2a*/ 	.byte	0xff
	.zero		1


	//   ....[180]....
        /*0c2c*/ 	.word	0x00009860
        /*0c30*/ 	.word	0x00000000
        /*0c34*/ 	.word	0x000001a0
        /*0c38*/ 	.short	0x010a
        /*0c3a*/ 	.byte	0xff
	.zero		1


	//   ....[181]....
        /*0c3c*/ 	.word	0x000098b0
        /*0c40*/ 	.word	0x0000001b
        /*0c44*/ 	.word	0x000001f0
        /*0c48*/ 	.short	0x010a
        /*0c4a*/ 	.byte	0xff
	.zero		1


	//   ....[182]....
        /*0c4c*/ 	.word	0x00009900
        /*0c50*/ 	.word	0x00000003
        /*0c54*/ 	.word	0x000001a0
        /*0c58*/ 	.short	0x010a
        /*0c5a*/ 	.byte	0xff
	.zero		1


	//----- nvinfo : EIATTR_NUM_MBARRIERS
	.align		4
.L_47:
        /*0c5c*/ 	.byte	0x03, 0x38
        /*0c5e*/ 	.short	0x0042


	//----- nvinfo : EIATTR_EXIT_INSTR_OFFSETS
	.align		4
        /*0c60*/ 	.byte	0x04, 0x1c
        /*0c62*/ 	.short	(.L_49 - .L_48)


	//   ....[0]....
.L_48:
        /*0c64*/ 	.word	0x00003ca0


	//   ....[1]....
        /*0c68*/ 	.word	0x00003f50


	//   ....[2]....
        /*0c6c*/ 	.word	0x00003fb0


	//   ....[3]....
        /*0c70*/ 	.word	0x00004d10


	//   ....[4]....
        /*0c74*/ 	.word	0x00005f30


	//   ....[5]....
        /*0c78*/ 	.word	0x00005f70


	//   ....[6]....
        /*0c7c*/ 	.word	0x00008760


	//   ....[7]....
        /*0c80*/ 	.word	0x000087e0


	//   ....[8]....
        /*0c84*/ 	.word	0x00008810


	//   ....[9]....
        /*0c88*/ 	.word	0x00008890


	//----- nvinfo : EIATTR_MAX_THREADS
	.align		4
.L_49:
        /*0c8c*/ 	.byte	0x04, 0x05
        /*0c8e*/ 	.short	(.L_51 - .L_50)
.L_50:
        /*0c90*/ 	.word	0x00000100
        /*0c94*/ 	.word	0x00000001
        /*0c98*/ 	.word	0x00000001


	//----- nvinfo : EIATTR_CRS_STACK_SIZE
	.align		4
.L_51:
        /*0c9c*/ 	.byte	0x04, 0x1e
        /*0c9e*/ 	.short	(.L_53 - .L_52)
.L_52:
        /*0ca0*/ 	.word	0x00000000


	//----- nvinfo : EIATTR_CBANK_PARAM_SIZE
	.align		4
.L_53:
        /*0ca4*/ 	.byte	0x03, 0x19
        /*0ca6*/ 	.short	0x0900


	//----- nvinfo : EIATTR_PARAM_CBANK
	.align		4
        /*0ca8*/ 	.byte	0x04, 0x0a
        /*0caa*/ 	.short	(.L_55 - .L_54)
	.align		4
.L_54:
        /*0cac*/ 	.word	index@(.nv.constant0._ZN7cutlass13device_kernelINS_4conv6kernel13ConvUniversalINS1_16ConvProblemShapeILNS1_8OperatorE1ELi3EEENS1_10collective14CollectiveConvINS1_47MainloopSm100TmaUmmaWarpSpecializedImplicitGemmILS5_1ELi26ELi3ELi1ELi2EN4cute5tupleIJNSA_1CILi2EEENSC_ILi1EEESE_EEEEENSB_IJNSC_ILi64EEESH_NSB_IJNSC_ILi32EEEEEEEEENS_6half_tESL_NSA_8TiledMMAINSA_8MMA_AtomIJNSA_20SM100_MMA_F16BF16_SSISL_SL_fLi64ELi64ELNSA_4UMMA5MajorE0ELSQ_1ELNSP_7ScaleInE0ELSR_0EEEEEENSA_6LayoutINSB_IJSE_SE_SE_EEENSB_IJNSC_ILi0EEESW_SW_EEEEENSB_IJNSA_10UnderscoreESZ_SZ_EEEEENS7_6detail27Sm100ImplicitGemmTileTraitsINSA_20SM90_TMA_LOAD_IM2COLENSA_14ComposedLayoutINSA_7SwizzleILi2ELi4ELi3EEENSA_18smem_ptr_flag_bitsILi16EEENSU_INSB_IJNSC_ILi8EEESI_EEENSB_IJSI_SE_EEEEEEEvEENS13_INSA_23SM90_TMA_LOAD_MULTICASTENS15_INS16_ILi3ELi4ELi3EEES19_NSU_INSB_IJSH_S1A_EEENSB_IJSE_SH_EEEEEEEvEEEENS_8epilogue10collective18CollectiveEpilogueINS1O_23Sm100TmaWarpSpecializedILi3ELi2ELi16ELb1ELb0EEEJSK_NSB_IJNSU_ISH_SE_EENSU_ISI_SE_EEEEESL_NSB_IJNSB_IJllllEEESE_SW_EEESL_S1X_NS1O_6fusion15FusionCallbacksIS1S_NS1Y_17LinearCombinationISL_fSL_fLNS_15FloatRoundStyleE2EEESK_S1V_JEEENSA_5SM1004TMEM4LOAD26SM100_TMEM_LOAD_16dp256b4xES14_S1E_NSA_17SM75_U32x4_LDSM_NENSA_21SM90_TMA_STORE_IM2COLES1E_NSA_17SM90_U32x4_STSM_NENSA_39AutoVectorizingCopyWithAssumedAlignmentILi128EEEEEEvvEEEEvNT_6ParamsE)
        /*0cb0*/ 	.short	0x0380
        /*0cb2*/ 	.short	0x0900


	//----- nvinfo : EIATTR_SW_WAR
	.align		4
.L_55:
        /*0cb4*/ 	.byte	0x04, 0x36
        /*0cb6*/ 	.short	(.L_57 - .L_56)
.L_56:
        /*0cb8*/ 	.word	0x00000008
.L_57:


//--------------------- .nv.callgraph             --------------------------
	.section	.nv.callgraph,"",@"SHT_CUDA_CALLGRAPH"
	.align	4
	.sectionentsize	8
	.align		4
        /*0000*/ 	.word	0x00000000
	.align		4
        /*0004*/ 	.word	0xffffffff
	.align		4
        /*0008*/ 	.word	index@(_ZN7cutlass13device_kernelINS_4conv6kernel13ConvUniversalINS1_16ConvProblemShapeILNS1_8OperatorE1ELi3EEENS1_10collective14CollectiveConvINS1_47MainloopSm100TmaUmmaWarpSpecializedImplicitGemmILS5_1ELi26ELi3ELi1ELi2EN4cute5tupleIJNSA_1CILi2EEENSC_ILi1EEESE_EEEEENSB_IJNSC_ILi64EEESH_NSB_IJNSC_ILi32EEEEEEEEENS_6half_tESL_NSA_8TiledMMAINSA_8MMA_AtomIJNSA_20SM100_MMA_F16BF16_SSISL_SL_fLi64ELi64ELNSA_4UMMA5MajorE0ELSQ_1ELNSP_7ScaleInE0ELSR_0EEEEEENSA_6LayoutINSB_IJSE_SE_SE_EEENSB_IJNSC_ILi0EEESW_SW_EEEEENSB_IJNSA_10UnderscoreESZ_SZ_EEEEENS7_6detail27Sm100ImplicitGemmTileTraitsINSA_20SM90_TMA_LOAD_IM2COLENSA_14ComposedLayoutINSA_7SwizzleILi2ELi4ELi3EEENSA_18smem_ptr_flag_bitsILi16EEENSU_INSB_IJNSC_ILi8EEESI_EEENSB_IJSI_SE_EEEEEEEvEENS13_INSA_23SM90_TMA_LOAD_MULTICASTENS15_INS16_ILi3ELi4ELi3EEES19_NSU_INSB_IJSH_S1A_EEENSB_IJSE_SH_EEEEEEEvEEEENS_8epilogue10collective18CollectiveEpilogueINS1O_23Sm100TmaWarpSpecializedILi3ELi2ELi16ELb1ELb0EEEJSK_NSB_IJNSU_ISH_SE_EENSU_ISI_SE_EEEEESL_NSB_IJNSB_IJllllEEESE_SW_EEESL_S1X_NS1O_6fusion15FusionCallbacksIS1S_NS1Y_17LinearCombinationISL_fSL_fLNS_15FloatRoundStyleE2EEESK_S1V_JEEENSA_5SM1004TMEM4LOAD26SM100_TMEM_LOAD_16dp256b4xES14_S1E_NSA_17SM75_U32x4_LDSM_NENSA_21SM90_TMA_STORE_IM2COLES1E_NSA_17SM90_U32x4_STSM_NENSA_39AutoVectorizingCopyWithAssumedAlignmentILi128EEEEEEvvEEEEvNT_6ParamsE)
	.align		4
        /*000c*/ 	.word	index@(__assertfail)
	.align		4
        /*0010*/ 	.word	0x00000000
	.align		4
        /*0014*/ 	.word	0xfffffffe
	.align		4
        /*0018*/ 	.word	0x00000000
	.align		4
        /*001c*/ 	.word	0xfffffffd
	.align		4
        /*0020*/ 	.word	0x00000000
	.align		4
        /*0024*/ 	.word	0xfffffffc


//--------------------- .nv.constant4             --------------------------
	.section	.nv.constant4,"a",@progbits
	.align	8
	.align		8
.nv.constant4:
        /*0000*/ 	.dword	__assertfail
	.align		8
        /*0008*/ 	.dword	__unnamed_1
	.align		8
        /*0010*/ 	.dword	__unnamed_2
	.align		8
        /*0018*/ 	.dword	_ZN39_INTERNAL_09887de9_4_k_cu_962d3162_32384cuda3std3__45__cpo5beginE
	.align		8
        /*0020*/ 	.dword	_ZN39_INTERNAL_09887de9_4_k_cu_962d3162_32384cuda3std3__45__cpo3endE
	.align		8
        /*0028*/ 	.dword	_ZN39_INTERNAL_09887de9_4_k_cu_962d3162_32384cuda3std3__45__cpo6cbeginE
	.align		8
        /*0030*/ 	.dword	_ZN39_INTERNAL_09887de9_4_k_cu_962d3162_32384cuda3std3__45__cpo4cendE
	.align		8
        /*0038*/ 	.dword	_ZN39_INTERNAL_09887de9_4_k_cu_962d3162_32384cuda3std3__441_GLOBAL__N__09887de9_4_k_cu_962d3162_32386ignoreE
	.align		8
        /*0040*/ 	.dword	_ZN39_INTERNAL_09887de9_4_k_cu_962d3162_32384cuda3std3__419piecewise_constructE
	.align		8
        /*0048*/ 	.dword	_ZN39_INTERNAL_09887de9_4_k_cu_962d3162_32384cuda3std3__48in_placeE
	.align		8
        /*0050*/ 	.dword	_ZN39_INTERNAL_09887de9_4_k_cu_962d3162_32384cuda3std6ranges3__45__cpo4swapE
	.align		8
        /*0058*/ 	.dword	_ZN39_INTERNAL_09887de9_4_k_cu_962d3162_32384cuda3std6ranges3__45__cpo9iter_moveE
	.align		8
        /*0060*/ 	.dword	_ZN39_INTERNAL_09887de9_4_k_cu_962d3162_32384cute7productE
	.align		8
        /*0068*/ 	.dword	_ZN39_INTERNAL_09887de9_4_k_cu_962d3162_32384cute1_E
	.align		8
        /*0070*/ 	.dword	$str$27
	.align		8
        /*0078*/ 	.dword	$str$28
	.align		8
        /*0080*/ 	.dword	$str$29
	.align		8
        /*0088*/ 	.dword	$str$30


//--------------------- .text._ZN7cutlass13device_kernelINS_4conv6kernel13ConvUniversalINS1_16ConvProblemShapeILNS1_8OperatorE1ELi3EEENS1_10collective14CollectiveConvINS1_47MainloopSm100TmaUmmaWarpSpecializedImplicitGemmILS5_1ELi26ELi3ELi1ELi2EN4cute5tupleIJNSA_1CILi2EEENSC_ILi1EEESE_EEEEENSB_IJNSC_ILi64EEESH_NSB_IJNSC_ILi32EEEEEEEEENS_6half_tESL_NSA_8TiledMMAINSA_8MMA_AtomIJNSA_20SM100_MMA_F16BF16_SSISL_SL_fLi64ELi64ELNSA_4UMMA5MajorE0ELSQ_1ELNSP_7ScaleInE0ELSR_0EEEEEENSA_6LayoutINSB_IJSE_SE_SE_EEENSB_IJNSC_ILi0EEESW_SW_EEEEENSB_IJNSA_10UnderscoreESZ_SZ_EEEEENS7_6detail27Sm100ImplicitGemmTileTraitsINSA_20SM90_TMA_LOAD_IM2COLENSA_14ComposedLayoutINSA_7SwizzleILi2ELi4ELi3EEENSA_18smem_ptr_flag_bitsILi16EEENSU_INSB_IJNSC_ILi8EEESI_EEENSB_IJSI_SE_EEEEEEEvEENS13_INSA_23SM90_TMA_LOAD_MULTICASTENS15_INS16_ILi3ELi4ELi3EEES19_NSU_INSB_IJSH_S1A_EEENSB_IJSE_SH_EEEEEEEvEEEENS_8epilogue10collective18CollectiveEpilogueINS1O_23Sm100TmaWarpSpecializedILi3ELi2ELi16ELb1ELb0EEEJSK_NSB_IJNSU_ISH_SE_EENSU_ISI_SE_EEEEESL_NSB_IJNSB_IJllllEEESE_SW_EEESL_S1X_NS1O_6fusion15FusionCallbacksIS1S_NS1Y_17LinearCombinationISL_fSL_fLNS_15FloatRoundStyleE2EEESK_S1V_JEEENSA_5SM1004TMEM4LOAD26SM100_TMEM_LOAD_16dp256b4xES14_S1E_NSA_17SM75_U32x4_LDSM_NENSA_21SM90_TMA_STORE_IM2COLES1E_NSA_17SM90_U32x4_STSM_NENSA_39AutoVectorizingCopyWithAssumedAlignmentILi128EEEEEEvvEEEEvNT_6ParamsE --------------------------
	.section	.text._ZN7cutlass13device_kernelINS_4conv6kernel13ConvUniversalINS1_16ConvProblemShapeILNS1_8OperatorE1ELi3EEENS1_10collective14CollectiveConvINS1_47MainloopSm100TmaUmmaWarpSpecializedImplicitGemmILS5_1ELi26ELi3ELi1ELi2EN4cute5tupleIJNSA_1CILi2EEENSC_ILi1EEESE_EEEEENSB_IJNSC_ILi64EEESH_NSB_IJNSC_ILi32EEEEEEEEENS_6half_tESL_NSA_8TiledMMAINSA_8MMA_AtomIJNSA_20SM100_MMA_F16BF16_SSISL_SL_fLi64ELi64ELNSA_4UMMA5MajorE0ELSQ_1ELNSP_7ScaleInE0ELSR_0EEEEEENSA_6LayoutINSB_IJSE_SE_SE_EEENSB_IJNSC_ILi0EEESW_SW_EEEEENSB_IJNSA_10UnderscoreESZ_SZ_EEEEENS7_6detail27Sm100ImplicitGemmTileTraitsINSA_20SM90_TMA_LOAD_IM2COLENSA_14ComposedLayoutINSA_7SwizzleILi2ELi4ELi3EEENSA_18smem_ptr_flag_bitsILi16EEENSU_INSB_IJNSC_ILi8EEESI_EEENSB_IJSI_SE_EEEEEEEvEENS13_INSA_23SM90_TMA_LOAD_MULTICASTENS15_INS16_ILi3ELi4ELi3EEES19_NSU_INSB_IJSH_S1A_EEENSB_IJSE_SH_EEEEEEEvEEEENS_8epilogue10collective18CollectiveEpilogueINS1O_23Sm100TmaWarpSpecializedILi3ELi2ELi16ELb1ELb0EEEJSK_NSB_IJNSU_ISH_SE_EENSU_ISI_SE_EEEEESL_NSB_IJNSB_IJllllEEESE_SW_EEESL_S1X_NS1O_6fusion15FusionCallbacksIS1S_NS1Y_17LinearCombinationISL_fSL_fLNS_15FloatRoundStyleE2EEESK_S1V_JEEENSA_5SM1004TMEM4LOAD26SM100_TMEM_LOAD_16dp256b4xES14_S1E_NSA_17SM75_U32x4_LDSM_NENSA_21SM90_TMA_STORE_IM2COLES1E_NSA_17SM90_U32x4_STSM_NENSA_39AutoVectorizingCopyWithAssumedAlignmentILi128EEEEEEvvEEEEvNT_6ParamsE,"ax",@progbits
	.align	128
.text._ZN7cutlass13device_kernelINS_4conv6kernel13ConvUniversalINS1_16ConvProblemShapeILNS1_8OperatorE1ELi3EEENS1_10collective14CollectiveConvINS1_47MainloopSm100TmaUmmaWarpSpecializedImplicitGemmILS5_1ELi26ELi3ELi1ELi2EN4cute5tupleIJNSA_1CILi2EEENSC_ILi1EEESE_EEEEENSB_IJNSC_ILi64EEESH_NSB_IJNSC_ILi32EEEEEEEEENS_6half_tESL_NSA_8TiledMMAINSA_8MMA_AtomIJNSA_20SM100_MMA_F16BF16_SSISL_SL_fLi64ELi64ELNSA_4UMMA5MajorE0ELSQ_1ELNSP_7ScaleInE0ELSR_0EEEEEENSA_6LayoutINSB_IJSE_SE_SE_EEENSB_IJNSC_ILi0EEESW_SW_EEEEENSB_IJNSA_10UnderscoreESZ_SZ_EEEEENS7_6detail27Sm100ImplicitGemmTileTraitsINSA_20SM90_TMA_LOAD_IM2COLENSA_14ComposedLayoutINSA_7SwizzleILi2ELi4ELi3EEENSA_18smem_ptr_flag_bitsILi16EEENSU_INSB_IJNSC_ILi8EEESI_EEENSB_IJSI_SE_EEEEEEEvEENS13_INSA_23SM90_TMA_LOAD_MULTICASTENS15_INS16_ILi3ELi4ELi3EEES19_NSU_INSB_IJSH_S1A_EEENSB_IJSE_SH_EEEEEEEvEEEENS_8epilogue10collective18CollectiveEpilogueINS1O_23Sm100TmaWarpSpecializedILi3ELi2ELi16ELb1ELb0EEEJSK_NSB_IJNSU_ISH_SE_EENSU_ISI_SE_EEEEESL_NSB_IJNSB_IJllllEEESE_SW_EEESL_S1X_NS1O_6fusion15FusionCallbacksIS1S_NS1Y_17LinearCombinationISL_fSL_fLNS_15FloatRoundStyleE2EEESK_S1V_JEEENSA_5SM1004TMEM4LOAD26SM100_TMEM_LOAD_16dp256b4xES14_S1E_NSA_17SM75_U32x4_LDSM_NENSA_21SM90_TMA_STORE_IM2COLES1E_NSA_17SM90_U32x4_STSM_NENSA_39AutoVectorizingCopyWithAssumedAlignmentILi128EEEEEEvvEEEEvNT_6ParamsE:
        .type           _ZN7cutlass13device_kernelINS_4conv6kernel13ConvUniversalINS1_16ConvProblemShapeILNS1_8OperatorE1ELi3EEENS1_10collective14CollectiveConvINS1_47MainloopSm100TmaUmmaWarpSpecializedImplicitGemmILS5_1ELi26ELi3ELi1ELi2EN4cute5tupleIJNSA_1CILi2EEENSC_ILi1EEESE_EEEEENSB_IJNSC_ILi64EEESH_NSB_IJNSC_ILi32EEEEEEEEENS_6half_tESL_NSA_8TiledMMAINSA_8MMA_AtomIJNSA_20SM100_MMA_F16BF16_SSISL_SL_fLi64ELi64ELNSA_4UMMA5MajorE0ELSQ_1ELNSP_7ScaleInE0ELSR_0EEEEEENSA_6LayoutINSB_IJSE_SE_SE_EEENSB_IJNSC_ILi0EEESW_SW_EEEEENSB_IJNSA_10UnderscoreESZ_SZ_EEEEENS7_6detail27Sm100ImplicitGemmTileTraitsINSA_20SM90_TMA_LOAD_IM2COLENSA_14ComposedLayoutINSA_7SwizzleILi2ELi4ELi3EEENSA_18smem_ptr_flag_bitsILi16EEENSU_INSB_IJNSC_ILi8EEESI_EEENSB_IJSI_SE_EEEEEEEvEENS13_INSA_23SM90_TMA_LOAD_MULTICASTENS15_INS16_ILi3ELi4ELi3EEES19_NSU_INSB_IJSH_S1A_EEENSB_IJSE_SH_EEEEEEEvEEEENS_8epilogue10collective18CollectiveEpilogueINS1O_23Sm100TmaWarpSpecializedILi3ELi2ELi16ELb1ELb0EEEJSK_NSB_IJNSU_ISH_SE_EENSU_ISI_SE_EEEEESL_NSB_IJNSB_IJllllEEESE_SW_EEESL_S1X_NS1O_6fusion15FusionCallbacksIS1S_NS1Y_17LinearCombinationISL_fSL_fLNS_15FloatRoundStyleE2EEESK_S1V_JEEENSA_5SM1004TMEM4LOAD26SM100_TMEM_LOAD_16dp256b4xES14_S1E_NSA_17SM75_U32x4_LDSM_NENSA_21SM90_TMA_STORE_IM2COLES1E_NSA_17SM90_U32x4_STSM_NENSA_39AutoVectorizingCopyWithAssumedAlignmentILi128EEEEEEvvEEEEvNT_6ParamsE,@function
        .size           _ZN7cutlass13device_kernelINS_4conv6kernel13ConvUniversalINS1_16ConvProblemShapeILNS1_8OperatorE1ELi3EEENS1_10collective14CollectiveConvINS1_47MainloopSm100TmaUmmaWarpSpecializedImplicitGemmILS5_1ELi26ELi3ELi1ELi2EN4cute5tupleIJNSA_1CILi2EEENSC_ILi1EEESE_EEEEENSB_IJNSC_ILi64EEESH_NSB_IJNSC_ILi32EEEEEEEEENS_6half_tESL_NSA_8TiledMMAINSA_8MMA_AtomIJNSA_20SM100_MMA_F16BF16_SSISL_SL_fLi64ELi64ELNSA_4UMMA5MajorE0ELSQ_1ELNSP_7ScaleInE0ELSR_0EEEEEENSA_6LayoutINSB_IJSE_SE_SE_EEENSB_IJNSC_ILi0EEESW_SW_EEEEENSB_IJNSA_10UnderscoreESZ_SZ_EEEEENS7_6detail27Sm100ImplicitGemmTileTraitsINSA_20SM90_TMA_LOAD_IM2COLENSA_14ComposedLayoutINSA_7SwizzleILi2ELi4ELi3EEENSA_18smem_ptr_flag_bitsILi16EEENSU_INSB_IJNSC_ILi8EEESI_EEENSB_IJSI_SE_EEEEEEEvEENS13_INSA_23SM90_TMA_LOAD_MULTICASTENS15_INS16_ILi3ELi4ELi3EEES19_NSU_INSB_IJSH_S1A_EEENSB_IJSE_SH_EEEEEEEvEEEENS_8epilogue10collective18CollectiveEpilogueINS1O_23Sm100TmaWarpSpecializedILi3ELi2ELi16ELb1ELb0EEEJSK_NSB_IJNSU_ISH_SE_EENSU_ISI_SE_EEEEESL_NSB_IJNSB_IJllllEEESE_SW_EEESL_S1X_NS1O_6fusion15FusionCallbacksIS1S_NS1Y_17LinearCombinationISL_fSL_fLNS_15FloatRoundStyleE2EEESK_S1V_JEEENSA_5SM1004TMEM4LOAD26SM100_TMEM_LOAD_16dp256b4xES14_S1E_NSA_17SM75_U32x4_LDSM_NENSA_21SM90_TMA_STORE_IM2COLES1E_NSA_17SM90_U32x4_STSM_NENSA_39AutoVectorizingCopyWithAssumedAlignmentILi128EEEEEEvvEEEEvNT_6ParamsE,(.L_x_218 - _ZN7cutlass13device_kernelINS_4conv6kernel13ConvUniversalINS1_16ConvProblemShapeILNS1_8OperatorE1ELi3EEENS1_10collective14CollectiveConvINS1_47MainloopSm100TmaUmmaWarpSpecializedImplicitGemmILS5_1ELi26ELi3ELi1ELi2EN4cute5tupleIJNSA_1CILi2EEENSC_ILi1EEESE_EEEEENSB_IJNSC_ILi64EEESH_NSB_IJNSC_ILi32EEEEEEEEENS_6half_tESL_NSA_8TiledMMAINSA_8MMA_AtomIJNSA_20SM100_MMA_F16BF16_SSISL_SL_fLi64ELi64ELNSA_4UMMA5MajorE0ELSQ_1ELNSP_7ScaleInE0ELSR_0EEEEEENSA_6LayoutINSB_IJSE_SE_SE_EEENSB_IJNSC_ILi0EEESW_SW_EEEEENSB_IJNSA_10UnderscoreESZ_SZ_EEEEENS7_6detail27Sm100ImplicitGemmTileTraitsINSA_20SM90_TMA_LOAD_IM2COLENSA_14ComposedLayoutINSA_7SwizzleILi2ELi4ELi3EEENSA_18smem_ptr_flag_bitsILi16EEENSU_INSB_IJNSC_ILi8EEESI_EEENSB_IJSI_SE_EEEEEEEvEENS13_INSA_23SM90_TMA_LOAD_MULTICASTENS15_INS16_ILi3ELi4ELi3EEES19_NSU_INSB_IJSH_S1A_EEENSB_IJSE_SH_EEEEEEEvEEEENS_8epilogue10collective18CollectiveEpilogueINS1O_23Sm100TmaWarpSpecializedILi3ELi2ELi16ELb1ELb0EEEJSK_NSB_IJNSU_ISH_SE_EENSU_ISI_SE_EEEEESL_NSB_IJNSB_IJllllEEESE_SW_EEESL_S1X_NS1O_6fusion15FusionCallbacksIS1S_NS1Y_17LinearCombinationISL_fSL_fLNS_15FloatRoundStyleE2EEESK_S1V_JEEENSA_5SM1004TMEM4LOAD26SM100_TMEM_LOAD_16dp256b4xES14_S1E_NSA_17SM75_U32x4_LDSM_NENSA_21SM90_TMA_STORE_IM2COLES1E_NSA_17SM90_U32x4_STSM_NENSA_39AutoVectorizingCopyWithAssumedAlignmentILi128EEEEEEvvEEEEvNT_6ParamsE)
        .other          _ZN7cutlass13device_kernelINS_4conv6kernel13ConvUniversalINS1_16ConvProblemShapeILNS1_8OperatorE1ELi3EEENS1_10collective14CollectiveConvINS1_47MainloopSm100TmaUmmaWarpSpecializedImplicitGemmILS5_1ELi26ELi3ELi1ELi2EN4cute5tupleIJNSA_1CILi2EEENSC_ILi1EEESE_EEEEENSB_IJNSC_ILi64EEESH_NSB_IJNSC_ILi32EEEEEEEEENS_6half_tESL_NSA_8TiledMMAINSA_8MMA_AtomIJNSA_20SM100_MMA_F16BF16_SSISL_SL_fLi64ELi64ELNSA_4UMMA5MajorE0ELSQ_1ELNSP_7ScaleInE0ELSR_0EEEEEENSA_6LayoutINSB_IJSE_SE_SE_EEENSB_IJNSC_ILi0EEESW_SW_EEEEENSB_IJNSA_10UnderscoreESZ_SZ_EEEEENS7_6detail27Sm100ImplicitGemmTileTraitsINSA_20SM90_TMA_LOAD_IM2COLENSA_14ComposedLayoutINSA_7SwizzleILi2ELi4ELi3EEENSA_18smem_ptr_flag_bitsILi16EEENSU_INSB_IJNSC_ILi8EEESI_EEENSB_IJSI_SE_EEEEEEEvEENS13_INSA_23SM90_TMA_LOAD_MULTICASTENS15_INS16_ILi3ELi4ELi3EEES19_NSU_INSB_IJSH_S1A_EEENSB_IJSE_SH_EEEEEEEvEEEENS_8epilogue10collective18CollectiveEpilogueINS1O_23Sm100TmaWarpSpecializedILi3ELi2ELi16ELb1ELb0EEEJSK_NSB_IJNSU_ISH_SE_EENSU_ISI_SE_EEEEESL_NSB_IJNSB_IJllllEEESE_SW_EEESL_S1X_NS1O_6fusion15FusionCallbacksIS1S_NS1Y_17LinearCombinationISL_fSL_fLNS_15FloatRoundStyleE2EEESK_S1V_JEEENSA_5SM1004TMEM4LOAD26SM100_TMEM_LOAD_16dp256b4xES14_S1E_NSA_17SM75_U32x4_LDSM_NENSA_21SM90_TMA_STORE_IM2COLES1E_NSA_17SM90_U32x4_STSM_NENSA_39AutoVectorizingCopyWithAssumedAlignmentILi128EEEEEEvvEEEEvNT_6ParamsE,@"STO_CUDA_ENTRY STV_DEFAULT"
_ZN7cutlass13device_kernelINS_4conv6kernel13ConvUniversalINS1_16ConvProblemShapeILNS1_8OperatorE1ELi3EEENS1_10collective14CollectiveConvINS1_47MainloopSm100TmaUmmaWarpSpecializedImplicitGemmILS5_1ELi26ELi3ELi1ELi2EN4cute5tupleIJNSA_1CILi2EEENSC_ILi1EEESE_EEEEENSB_IJNSC_ILi64EEESH_NSB_IJNSC_ILi32EEEEEEEEENS_6half_tESL_NSA_8TiledMMAINSA_8MMA_AtomIJNSA_20SM100_MMA_F16BF16_SSISL_SL_fLi64ELi64ELNSA_4UMMA5MajorE0ELSQ_1ELNSP_7ScaleInE0ELSR_0EEEEEENSA_6LayoutINSB_IJSE_SE_SE_EEENSB_IJNSC_ILi0EEESW_SW_EEEEENSB_IJNSA_10UnderscoreESZ_SZ_EEEEENS7_6detail27Sm100ImplicitGemmTileTraitsINSA_20SM90_TMA_LOAD_IM2COLENSA_14ComposedLayoutINSA_7SwizzleILi2ELi4ELi3EEENSA_18smem_ptr_flag_bitsILi16EEENSU_INSB_IJNSC_ILi8EEESI_EEENSB_IJSI_SE_EEEEEEEvEENS13_INSA_23SM90_TMA_LOAD_MULTICASTENS15_INS16_ILi3ELi4ELi3EEES19_NSU_INSB_IJSH_S1A_EEENSB_IJSE_SH_EEEEEEEvEEEENS_8epilogue10collective18CollectiveEpilogueINS1O_23Sm100TmaWarpSpecializedILi3ELi2ELi16ELb1ELb0EEEJSK_NSB_IJNSU_ISH_SE_EENSU_ISI_SE_EEEEESL_NSB_IJNSB_IJllllEEESE_SW_EEESL_S1X_NS1O_6fusion15FusionCallbacksIS1S_NS1Y_17LinearCombinationISL_fSL_fLNS_15FloatRoundStyleE2EEESK_S1V_JEEENSA_5SM1004TMEM4LOAD26SM100_TMEM_LOAD_16dp256b4xES14_S1E_NSA_17SM75_U32x4_LDSM_NENSA_21SM90_TMA_STORE_IM2COLES1E_NSA_17SM90_U32x4_STSM_NENSA_39AutoVectorizingCopyWithAssumedAlignmentILi128EEEEEEvvEEEEvNT_6ParamsE:
[----:B------:R-:W1:Y:S01]  /*0000*/  LDC R1, c[0x0][0x37c] ;  /* 0x0000df00ff017b82 */ /* 0x000e620000000800 */
[----:B------:R-:W2:Y:S01]  /*0010*/  S2R R49, SR_TID.X ;  /* 0x0000000000317919 */ /* 0x000ea20000002100 */
[----:B------:R-:W3:Y:S01]  /*0020*/  LDCU.64 UR8, c[0x0][0x990] ;  /* 0x00013200ff0877ac */ /* 0x000ee20008000a00 */
[----:B-1----:R-:W-:Y:S01]  /*0030*/  VIADD R1, R1, 0xfffffff8 ;  /* 0xfffffff801017836 */ /* 0x002fe20000000000 */
[----:B------:R-:W-:Y:S02]  /*0040*/  PRMT R50, RZ, 0x7610, R50 ;  /* 0x00007610ff327816 */ /* 0x000fe40000000032 */
[----:B------:R-:W-:Y:S01]  /*0050*/  ELECT P3, URZ, PT ;  /* 0x0000000000ff782f */ /* 0x000fe20003860000 */
[----:B---3--:R-:W-:-:S04]  /*0060*/  UISETP.NE.U32.AND UP0, UPT, UR8, URZ, UPT ;  /* 0x000000ff0800728c */ /* 0x008fc8000bf05070 */
[----:B------:R-:W-:Y:S01]  /*0070*/  UISETP.NE.AND.EX UP0, UPT, UR9, URZ, UPT, UP0 ;  /* 0x000000ff0900728c */ /* 0x000fe2000bf05300 */
[----:B--2---:R-:W-:-:S05]  /*0080*/  SHF.R.U32.HI R51, RZ, 0x5, R49 ;  /* 0x00000005ff337819 */ /* 0x004fca0000011631 */
[----:B------:R-:W1:Y:S02]  /*0090*/  SHFL.IDX PT, R0, R51, RZ, 0x1f ;  /* 0x00001fff33007589 */ /* 0x000e6400000e0000 */
[----:B-1----:R-:W-:Y:S01]  /*00a0*/  R2UR UR18, R0 ;  /* 0x00000000001272ca */ /* 0x002fe200000e0000 */
[----:B------:R-:W-:-:S14]  /*00b0*/  BRA.U UP0, `(.L_x_0) ;  /* 0x0000000100307547 */ /* 0x000fdc000b800000 */
[----:B------:R-:W1:Y:S02]  /*00c0*/  LDCU.64 UR4, c[0x0][0x988] ;  /* 0x00013100ff0477ac */ /* 0x000e640008000a00 */
[----:B-1----:R-:W-:-:S04]  /*00d0*/  UISETP.NE.U32.AND UP0, UPT, UR4, URZ, UPT ;  /* 0x000000ff0400728c */ /* 0x002fc8000bf05070 */
[----:B------:R-:W-:-:S09]  /*00e0*/  UISETP.NE.AND.EX UP0, UPT, UR5, URZ, UPT, UP0 ;  /* 0x000000ff0500728c */ /* 0x000fd2000bf05300 */
[----:B------:R-:W-:Y:S05]  /*00f0*/  BRA.U !UP0, `(.L_x_1) ;  /* 0x0000000108147547 */ /* 0x000fea000b800000 */
[----:B------:R-:W1:Y:S01]  /*0100*/  LDC.64 R26, c[0x0][0x988] ;  /* 0x00026200ff1a7b82 */ /* 0x000e620000000a00 */
[----:B------:R-:W1:Y:S02]  /*0110*/  LDCU.64 UR4, c[0x0][0x358] ;  /* 0x00006b00ff0477ac */ /* 0x000e640008000a00 */
[----:B-1----:R1:W5:Y:S01]  /*0120*/  LDG.E R26, desc[UR4][R26.64] ;  /* 0x000000041a1a7981 */ /* 0x002362000c1e1900 */
[----:B------:R-:W-:Y:S01]  /*0130*/  HFMA2 R50, -RZ, RZ, 0, 5.9604644775390625e-08 ;  /* 0x00000001ff327431 */ /* 0x000fe200000001ff */
[----:B------:R-:W-:Y:S05]  /*0140*/  BRA `(.L_x_0) ;  /* 0x00000000000c7947 */ /* 0x000fea0003800000 */
.L_x_1:
[----:B------:R-:W1:Y:S01]  /*0150*/  LDCU UR4, c[0x0][0x980] ;  /* 0x00013000ff0477ac */ /* 0x000e620008000800 */
[----:B------:R-:W-:Y:S01]  /*0160*/  HFMA2 R50, -RZ, RZ, 0, 5.9604644775390625e-08 ;  /* 0x00000001ff327431 */ /* 0x000fe200000001ff */
[----:B-1----:R-:W-:-:S07]  /*0170*/  MOV R26, UR4 ;  /* 0x00000004001a7c02 */ /* 0x002fce0008000f00 */
.L_x_0:
[----:B------:R-:W2:Y:S02]  /*0180*/  LDCU.64 UR4, c[0x0][0x9b0] ;  /* 0x00013600ff0477ac */ /* 0x000ea40008000a00 */
[----:B--2---:R-:W-:-:S04]  /*0190*/  UISETP.NE.U32.AND UP0, UPT, UR4, URZ, UPT ;  /* 0x000000ff0400728c */ /* 0x004fc8000bf05070 */
[----:B------:R-:W-:-:S09]  /*01a0*/  UISETP.NE.AND.EX UP0, UPT, UR5, URZ, UPT, UP0 ;  /* 0x000000ff0500728c */ /* 0x000fd2000bf05300 */
[----:B------:R-:W-:Y:S05]  /*01b0*/  BRA.U UP0, `(.L_x_2) ;  /* 0x0000000100287547 */ /* 0x000fea000b800000 */
[----:B------:R-:W2:Y:S02]  /*01c0*/  LDCU.64 UR4, c[0x0][0x9a8] ;  /* 0x00013500ff0477ac */ /* 0x000ea40008000a00 */
[----:B--2---:R-:W-:-:S04]  /*01d0*/  UISETP.NE.U32.AND UP0, UPT, UR4, URZ, UPT ;  /* 0x000000ff0400728c */ /* 0x004fc8000bf05070 */
[----:B------:R-:W-:-:S09]  /*01e0*/  UISETP.NE.AND.EX UP0, UPT, UR5, URZ, UPT, UP0 ;  /* 0x000000ff0500728c */ /* 0x000fd2000bf05300 */
[----:B------:R-:W-:Y:S05]  /*01f0*/  BRA.U !UP0, `(.L_x_3) ;  /* 0x0000000108107547 */ /* 0x000fea000b800000 */
[----:B------:R-:W2:Y:S01]  /*0200*/  LDC.64 R24, c[0x0][0x9a8] ;  /* 0x00026a00ff187b82 */ /* 0x000ea20000000a00 */
[----:B------:R-:W2:Y:S02]  /*0210*/  LDCU.64 UR4, c[0x0][0x358] ;  /* 0x00006b00ff0477ac */ /* 0x000ea40008000a00 */
[----:B--2---:R2:W5:Y:S01]  /*0220*/  LDG.E R24, desc[UR4][R24.64] ;  /* 0x0000000418187981 */ /* 0x004562000c1e1900 */
[----:B------:R-:W-:Y:S05]  /*0230*/  BRA `(.L_x_2) ;  /* 0x0000000000087947 */ /* 0x000fea0003800000 */
.L_x_3:
[----:B------:R-:W2:Y:S02]  /*0240*/  LDCU UR4, c[0x0][0x9a0] ;  /* 0x00013400ff0477ac */ /* 0x000ea40008000800 */
[----:B--2---:R-:W-:Y:S02]  /*0250*/  MOV R24, UR4 ;  /* 0x0000000400187c02 */ /* 0x004fe40008000f00 */
.L_x_2:
[----:B------:R-:W-:Y:S01]  /*0260*/  IMAD.U32 R0, RZ, RZ, UR18 ;  /* 0x00000012ff007e24 */ /* 0x000fe2000f8e00ff */
[----:B------:R-:W-:Y:S04]  /*0270*/  BSSY.RECONVERGENT B0, `(.L_x_4) ;  /* 0x000000c000007945 */ /* 0x000fe80003800200 */
[C---:B------:R-:W-:Y:S02]  /*0280*/  ISETP.NE.OR P1, PT, R0.reuse, 0x1, !P3 ;  /* 0x000000010000780c */ /* 0x040fe40005f25670 */
[----:B------:R-:W-:-:S11]  /*0290*/  ISETP.NE.OR P0, PT, R0, 0x3, !P3 ;  /* 0x000000030000780c */ /* 0x000fd60005f05670 */
[----:B------:R-:W-:Y:S05]  /*02a0*/  @P1 BRA `(.L_x_5) ;  /* 0x0000000000201947 */ /* 0x000fea0003800000 */
[----:B------:R-:W3:Y:S02]  /*02b0*/  LDCU.64 UR4, c[0x0][0x348] ;  /* 0x00006900ff0477ac */ /* 0x000ee40008000a00 */
[----:B---3--:R-:W-:Y:S02]  /*02c0*/  UIADD3 UR6, UP1, UPT, UR4, 0x80, URZ ;  /* 0x0000008004067890 */ /* 0x008fe4000ff3e0ff */
[----:B------:R-:W-:Y:S02]  /*02d0*/  UIADD3 UR4, UP0, UPT, UR4, 0x200, URZ ;  /* 0x0000020004047890 */ /* 0x000fe4000ff1e0ff */
[----:B------:R-:W-:Y:S02]  /*02e0*/  UIADD3.X UR7, UPT, UPT, URZ, UR5, URZ, UP1, !UPT ;  /* 0x00000005ff077290 */ /* 0x000fe40008ffe4ff */
[----:B------:R-:W-:-:S07]  /*02f0*/  UIADD3.X UR5, UPT, UPT, URZ, UR5, URZ, UP0, !UPT ;  /* 0x00000005ff057290 */ /* 0x000fce00087fe4ff */
[----:B------:R3:W-:Y:S02]  /*0300*/  UTMACCTL.PF [UR6] ;  /* 0x00000000060079b9 */ /* 0x0007e40008040000 */
[----:B------:R3:W-:Y:S02]  /*0310*/  UTMACCTL.PF [UR4] ;  /* 0x00000000040079b9 */ /* 0x0007e40008040000 */
[----:B---3--:R-:W-:Y:S01]  /*0320*/  NOP ;  /* 0x0000000000007918 */ /* 0x008fe20000000000 */
.L_x_5:
[----:B------:R-:W-:Y:S05]  /*0330*/  BSYNC.RECONVERGENT B0 ;  /* 0x0000000000007941 */ /* 0x000fea0003800200 */
.L_x_4:
[----:B------:R-:W-:Y:S04]  /*0340*/  BSSY.RECONVERGENT B0, `(.L_x_6) ;  /* 0x000000a000007945 */ /* 0x000fe80003800200 */
        /* <DEDUP_REMOVED lines=9> */
.L_x_7:
[----:B------:R-:W-:Y:S05]  /*03e0*/  BSYNC.RECONVERGENT B0 ;  /* 0x0000000000007941 */ /* 0x000fea0003800200 */
.L_x_6:
[----:B------:R-:W3:Y:S01]  /*03f0*/  LDCU.64 UR4, c[0x0][0x988] ;  /* 0x00013100ff0477ac */ /* 0x000ee20008000a00 */
[----:B------:R-:W-:Y:S02]  /*0400*/  UISETP.EQ.U32.AND UP2, UPT, UR8, URZ, UPT ;  /* 0x000000ff0800728c */ /* 0x000fe4000bf42070 */
[----:B------:R-:W-:Y:S02]  /*0410*/  UPLOP3.LUT UP3, UPT, UPT, UPT, UPT, 0x80, 0x8 ;  /* 0x000000000008789c */ /* 0x000fe40003f6f070 */
[----:B---3--:R-:W-:-:S04]  /*0420*/  UISETP.NE.U32.AND UP0, UPT, UR4, URZ, UPT ;  /* 0x000000ff0400728c */ /* 0x008fc8000bf05070 */
[----:B------:R-:W-:-:S04]  /*0430*/  UISETP.NE.AND.EX UP1, UPT, UR5, URZ, UPT, UP0 ;  /* 0x000000ff0500728c */ /* 0x000fc8000bf25300 */
[----:B------:R-:W-:-:S04]  /*0440*/  UISETP.EQ.OR.EX UP4, UPT, UR9, URZ, !UP1, UP2 ;  /* 0x000000ff0900728c */ /* 0x000fc8000cf82720 */
[----:B------:R-:W-:-:S06]  /*0450*/  UP2UR UR4, UPR, URZ, 0x10 ;  /* 0x00000010ff047883 */ /* 0x000fcc0008000000 */
[----:B------:R-:W-:Y:S01]  /*0460*/  MOV R58, UR4 ;  /* 0x00000004003a7c02 */ /* 0x000fe20008000f00 */
[----:B------:R-:W-:Y:S06]  /*0470*/  BRA.U !UP4, `(.L_x_8) ;  /* 0x000000010c207547 */ /* 0x000fec000b800000 */
[----:B------:R-:W-:Y:S01]  /*0480*/  UISETP.NE.U32.AND UP2, UPT, UR8, URZ, UPT ;  /* 0x000000ff0800728c */ /* 0x000fe2000bf45070 */
[----:B-----5:R-:W-:Y:S01]  /*0490*/  FSETP.NEU.AND P0, PT, R26, RZ, PT ;  /* 0x000000ff1a00720b */ /* 0x020fe20003f0d000 */
[----:B------:R-:W-:Y:S02]  /*04a0*/  USEL UR4, URZ, 0xffffffff, UP1 ;  /* 0xffffffffff047887 */ /* 0x000fe40008800000 */
[----:B------:R-:W-:-:S10]  /*04b0*/  UISETP.NE.AND.EX UP2, UPT, UR9, URZ, UPT, UP2 ;  /* 0x000000ff0900728c */ /* 0x000fd4000bf45320 */
[----:B------:R-:W-:Y:S01]  /*04c0*/  VOTEU.ANY UP0, P0 ;  /* 0x0000000000ff7886 */ /* 0x000fe20000000100 */
[----:B------:R-:W-:-:S04]  /*04d0*/  @!UP2 USEL UR4, URZ, 0xffffffff, UP0 ;  /* 0xffffffffff04a887 */ /* 0x000fc80008000000 */
[----:B------:R-:W-:-:S04]  /*04e0*/  ULOP3.LUT UR4, UR4, 0x1, URZ, 0xc0, !UPT ;  /* 0x0000000104047892 */ /* 0x000fc8000f8ec0ff */
[----:B------:R-:W-:-:S11]  /*04f0*/  UISETP.NE.U32.AND UP3, UPT, UR4, 0x1, UPT ;  /* 0x000000010400788c */ /* 0x000fd6000bf65070 */
.L_x_8:
[----:B------:R-:W3:Y:S02]  /*0500*/  SHFL.IDX PT, R2, R51, RZ, 0x1f ;  /* 0x00001fff33027589 */ /* 0x000ee400000e0000 */
[----:B---3--:R-:W-:-:S13]  /*0510*/  ISETP.NE.AND P0, PT, R2, RZ, PT ;  /* 0x000000ff0200720c */ /* 0x008fda0003f05270 */
[----:B------:R-:W-:Y:S05]  /*0520*/  @P0 BRA `(.L_x_9) ;  /* 0x0000000400140947 */ /* 0x000fea0003800000 */
[----:B------:R-:W-:Y:S01]  /*0530*/  ELECT P0, URZ, PT ;  /* 0x0000000000ff782f */ /* 0x000fe20003800000 */
[----:B------:R-:W-:-:S12]  /*0540*/  BSSY.RECONVERGENT B0, `(.L_x_9) ;  /* 0x0000043000007945 */ /* 0x000fd80003800200 */
[----:B------:R-:W-:Y:S05]  /*0550*/  @!P0 BRA `(.L_x_10) ;  /* 0x0000000400048947 */ /* 0x000fea0003800000 */
[----:B------:R-:W3:Y:S01]  /*0560*/  S2UR UR4, SR_CgaCtaId ;  /* 0x00000000000479c3 */ /* 0x000ee20000008800 */
[----:B------:R-:W-:Y:S01]  /*0570*/  UMOV UR5, 0x400 ;  /* 0x0000040000057882 */ /* 0x000fe20000000000 */
[----:B------:R-:W-:Y:S01]  /*0580*/  UMOV UR8, 0x1 ;  /* 0x0000000100087882 */ /* 0x000fe20000000000 */
[----:B------:R-:W-:Y:S01]  /*0590*/  UMOV UR6, 0x2 ;  /* 0x0000000200067882 */ /* 0x000fe20000000000 */
[----:B------:R-:W-:-:S04]  /*05a0*/  UIADD3 UR8, UPT, UPT, -UR8, 0x100000, URZ ;  /* 0x0010000008087890 */ /* 0x000fc8000fffe1ff */
[----:B------:R-:W-:Y:S02]  /*05b0*/  USHF.L.U32 UR9, UR8, 0xb, URZ ;  /* 0x0000000b08097899 */ /* 0x000fe400080006ff */
[----:B------:R-:W-:Y:S02]  /*05c0*/  USHF.L.U32 UR8, UR8, 0x1, URZ ;  /* 0x0000000108087899 */ /* 0x000fe400080006ff */
[----:B------:R-:W-:-:S04]  /*05d0*/  UIADD3 UR6, UPT, UPT, -UR6, 0x100000, URZ ;  /* 0x0010000006067890 */ /* 0x000fc8000fffe1ff */
[----:B------:R-:W-:Y:S02]  /*05e0*/  USHF.L.U32 UR7, UR6, 0xb, URZ ;  /* 0x0000000b06077899 */ /* 0x000fe400080006ff */
[----:B------:R-:W-:Y:S02]  /*05f0*/  USHF.L.U32 UR6, UR6, 0x1, URZ ;  /* 0x0000000106067899 */ /* 0x000fe400080006ff */
[----:B---3--:R-:W-:Y:S01]  /*0600*/  ULEA UR4, UR4, UR5, 0x18 ;  /* 0x0000000504047291 */ /* 0x008fe2000f8ec0ff */
[----:B------:R-:W3:Y:S11]  /*0610*/  FENCE.VIEW.ASYNC.S ;  /* 0x00000000000073c6 */ /* 0x000ef60000000000 */
[----:B---3--:R3:W4:Y:S01]  /*0620*/  SYNCS.EXCH.64 URZ, [UR4], UR8 ;  /* 0x0000000804ff75b2 */ /* 0x0087220008000100 */
[----:B------:R3:W1:Y:S01]  /*0630*/  SYNCS.EXCH.64 URZ, [UR4+0xd0], UR6 ;  /* 0x0000d00604ff75b2 */ /* 0x0006620008000100 */
        /* <DEDUP_REMOVED lines=49> */
[----:B------:R3:W1:Y:S02]  /*0950*/  SYNCS.EXCH.64 URZ, [UR4+0x198], UR6 ;  /* 0x0001980604ff75b2 */ /* 0x0006640008000100 */
[----:B---34-:R-:W-:Y:S01]  /*0960*/  NOP ;  /* 0x0000000000007918 */ /* 0x018fe20000000000 */
.L_x_10:
[----:B------:R-:W-:Y:S05]  /*0970*/  BSYNC.RECONVERGENT B0 ;  /* 0x0000000000007941 */ /* 0x000fea0003800200 */
.L_x_9:
[----:B------:R-:W3:Y:S01]  /*0980*/  SHFL.IDX PT, R2, R51, RZ, 0x1f ;  /* 0x00001fff33027589 */ /* 0x000ee200000e0000 */
[----:B------:R-:W-:Y:S01]  /*0990*/  NOP ;  /* 0x0000000000007918 */ /* 0x000fe20000000000 */
[----:B---3--:R-:W-:-:S13]  /*09a0*/  ISETP.NE.AND P0, PT, R2, 0x1, PT ;  /* 0x000000010200780c */ /* 0x008fda0003f05270 */
[----:B------:R-:W-:Y:S05]  /*09b0*/  @P0 BRA `(.L_x_11) ;  /* 0x0000000000500947 */ /* 0x000fea0003800000 */
        /* <DEDUP_REMOVED lines=9> */
[----:B------:R-:W-:Y:S01]  /*0a50*/  USHF.L.U32 UR6, UR6, 0x1, URZ ;  /* 0x0000000106067899 */ /* 0x000fe200080006ff */
[----:B------:R-:W-:Y:S01]  /*0a60*/  ELECT P0, URZ, PT ;  /* 0x0000000000ff782f */ /* 0x000fe20003800000 */
[----:B---3--:R-:W-:Y:S01]  /*0a70*/  ULEA UR4, UR4, UR5, 0x18 ;  /* 0x0000000504047291 */ /* 0x008fe2000f8ec0ff */
[----:B------:R-:W3:Y:S11]  /*0a80*/  FENCE.VIEW.ASYNC.S ;  /* 0x00000000000073c6 */ /* 0x000ef60000000000 */
[----:B---3--:R3:W4:Y:S01]  /*0a90*/  SYNCS.EXCH.64 URZ, [UR4+0x1a0], UR8 ;  /* 0x0001a00804ff75b2 */ /* 0x0087220008000100 */
[----:B------:R3:W1:Y:S01]  /*0aa0*/  SYNCS.EXCH.64 URZ, [UR4+0x1b8], UR6 ;  /* 0x0001b80604ff75b2 */ /* 0x0006620008000100 */
[----:B------:R3:W1:Y:S01]  /*0ab0*/  SYNCS.EXCH.64 URZ, [UR4+0x1a8], UR8 ;  /* 0x0001a80804ff75b2 */ /* 0x0006620008000100 */
[----:B------:R3:W1:Y:S01]  /*0ac0*/  SYNCS.EXCH.64 URZ, [UR4+0x1c0], UR6 ;  /* 0x0001c00604ff75b2 */ /* 0x0006620008000100 */
[----:B------:R3:W1:Y:S01]  /*0ad0*/  SYNCS.EXCH.64 URZ, [UR4+0x1b0], UR8 ;  /* 0x0001b00804ff75b2 */ /* 0x0006620008000100 */
[----:B------:R3:W1:Y:S01]  /*0ae0*/  SYNCS.EXCH.64 URZ, [UR4+0x1c8], UR6 ;  /* 0x0001c80604ff75b2 */ /* 0x0006620008000100 */
[----:B------:R-:W-:Y:S01]  /*0af0*/  NOP ;  /* 0x0000000000007918 */ /* 0x000fe20000000000 */
.L_x_11:
[----:B------:R-:W2:Y:S01]  /*0b00*/  SHFL.IDX PT, R2, R51, RZ, 0x1f ;  /* 0x00001fff33027589 */ /* 0x000ea200000e0000 */
[----:B------:R-:W-:Y:S01]  /*0b10*/  NOP ;  /* 0x0000000000007918 */ /* 0x000fe20000000000 */
[----:B--2---:R-:W-:-:S13]  /*0b20*/  ISETP.NE.AND P0, PT, R2, 0x3, PT ;  /* 0x000000030200780c */ /* 0x004fda0003f05270 */
[----:B------:R-:W-:Y:S05]  /*0b30*/  @P0 BRA `(.L_x_12) ;  /* 0x0000000000300947 */ /* 0x000fea0003800000 */
[----:B---3--:R-:W2:Y:S01]  /*0b40*/  S2UR UR4, SR_CgaCtaId ;  /* 0x00000000000479c3 */ /* 0x008ea20000008800 */
[----:B------:R-:W-:Y:S01]  /*0b50*/  UMOV UR6, 0x400 ;  /* 0x0000040000067882 */ /* 0x000fe20000000000 */
[----:B------:R-:W-:Y:S01]  /*0b60*/  UMOV UR5, 0x20 ;  /* 0x0000002000057882 */ /* 0x000fe20000000000 */
[----:B------:R-:W-:Y:S01]  /*0b70*/  ELECT P0, URZ, PT ;  /* 0x0000000000ff782f */ /* 0x000fe20003800000 */
[----:B--2---:R-:W-:Y:S02]  /*0b80*/  ULEA UR6, UR4, UR6, 0x18 ;  /* 0x0000000604067291 */ /* 0x004fe4000f8ec0ff */
[----:B------:R-:W-:-:S04]  /*0b90*/  UIADD3 UR4, UPT, UPT, -UR5, 0x100000, URZ ;  /* 0x0010000005047890 */ /* 0x000fc8000fffe1ff */
[----:B------:R-:W-:Y:S02]  /*0ba0*/  USHF.L.U32 UR5, UR4, 0xb, URZ ;  /* 0x0000000b04057899 */ /* 0x000fe400080006ff */
[----:B------:R-:W-:Y:S01]  /*0bb0*/  USHF.L.U32 UR4, UR4, 0x1, URZ ;  /* 0x0000000104047899 */ /* 0x000fe200080006ff */
[----:B------:R-:W2:Y:S11]  /*0bc0*/  FENCE.VIEW.ASYNC.S ;  /* 0x00000000000073c6 */ /* 0x000eb60000000000 */
[----:B--2---:R2:W3:Y:S01]  /*0bd0*/  SYNCS.EXCH.64 URZ, [UR6+0x1d0], UR4 ;  /* 0x0001d00406ff75b2 */ /* 0x0044e20008000100 */
[----:B------:R2:W1:Y:S01]  /*0be0*/  SYNCS.EXCH.64 URZ, [UR6+0x1d8], UR4 ;  /* 0x0001d80406ff75b2 */ /* 0x0004620008000100 */
[----:B------:R-:W-:Y:S01]  /*0bf0*/  NOP ;  /* 0x0000000000007918 */ /* 0x000fe20000000000 */
.L_x_12:
[----:B------:R-:W4:Y:S01]  /*0c00*/  SHFL.IDX PT, R2, R51, RZ, 0x1f ;  /* 0x00001fff33027589 */ /* 0x000f2200000e0000 */
[----:B------:R-:W-:Y:S01]  /*0c10*/  NOP ;  /* 0x0000000000007918 */ /* 0x000fe20000000000 */
[----:B----4-:R-:W-:-:S13]  /*0c20*/  ISETP.NE.AND P0, PT, R2, 0x4, PT ;  /* 0x000000040200780c */ /* 0x010fda0003f05270 */
[----:B------:R-:W-:Y:S05]  /*0c30*/  @P0 BRA `(.L_x_13) ;  /* 0x0000000000440947 */ /* 0x000fea0003800000 */
[----:B--23--:R-:W2:Y:S01]  /*0c40*/  S2UR UR6, SR_CgaCtaId ;  /* 0x00000000000679c3 */ /* 0x00cea20000008800 */
[----:B------:R-:W-:Y:S01]  /*0c50*/  UMOV UR4, 0x1e0 ;  /* 0x000001e000047882 */ /* 0x000fe20000000000 */
[----:B------:R-:W-:Y:S01]  /*0c60*/  UMOV UR5, 0x400 ;  /* 0x0000040000057882 */ /* 0x000fe20000000000 */
[----:B------:R-:W-:Y:S01]  /*0c70*/  USEL UR4, UR4, 0x1a0, UP3 ;  /* 0x000001a004047887 */ /* 0x000fe20009800000 */
[----:B------:R-:W-:Y:S01]  /*0c80*/  UMOV UR8, 0x1 ;  /* 0x0000000100087882 */ /* 0x000fe20000000000 */
[----:B------:R-:W-:Y:S01]  /*0c90*/  ELECT P0, URZ, PT ;  /* 0x0000000000ff782f */ /* 0x000fe20003800000 */
[----:B------:R-:W-:-:S04]  /*0ca0*/  UIADD3 UR8, UPT, UPT, -UR8, 0x100000, URZ ;  /* 0x0010000008087890 */ /* 0x000fc8000fffe1ff */
[----:B------:R-:W-:Y:S02]  /*0cb0*/  USHF.L.U32 UR9, UR8, 0xb, URZ ;  /* 0x0000000b08097899 */ /* 0x000fe400080006ff */
[----:B------:R-:W-:Y:S02]  /*0cc0*/  USHF.L.U32 UR8, UR8, 0x1, URZ ;  /* 0x0000000108087899 */ /* 0x000fe400080006ff */
[----:B--2---:R-:W-:Y:S02]  /*0cd0*/  ULEA UR6, UR6, UR5, 0x18 ;  /* 0x0000000506067291 */ /* 0x004fe4000f8ec0ff */
[----:B------:R-:W-:-:S04]  /*0ce0*/  UIADD3 UR4, UPT, UPT, -UR4, 0x100000, URZ ;  /* 0x0010000004047890 */ /* 0x000fc8000fffe1ff */
[----:B------:R-:W-:Y:S02]  /*0cf0*/  USHF.L.U32 UR5, UR4, 0xb, URZ ;  /* 0x0000000b04057899 */ /* 0x000fe400080006ff */
[----:B------:R-:W-:Y:S01]  /*0d00*/  USHF.L.U32 UR4, UR4, 0x1, URZ ;  /* 0x0000000104047899 */ /* 0x000fe200080006ff */
[----:B------:R-:W2:Y:S03]  /*0d10*/  FENCE.VIEW.ASYNC.S ;  /* 0x00000000000073c6 */ /* 0x000ea60000000000 */
[----:B--2---:R4:W2:Y:S08]  /*0d20*/  SYNCS.EXCH.64 URZ, [UR6+0x1e0], UR8 ;  /* 0x0001e00806ff75b2 */ /* 0x0048b00008000100 */
[----:B------:R4:W3:Y:S02]  /*0d30*/  SYNCS.EXCH.64 URZ, [UR6+0x1e8], UR4 ;  /* 0x0001e80406ff75b2 */ /* 0x0008e40008000100 */
[----:B----4-:R-:W-:Y:S01]  /*0d40*/  NOP ;  /* 0x0000000000007918 */ /* 0x010fe20000000000 */
.L_x_13:
[----:B------:R-:W4:Y:S01]  /*0d50*/  SHFL.IDX PT, R2, R51, RZ, 0x1f ;  /* 0x00001fff33027589 */ /* 0x000f2200000e0000 */
[----:B------:R-:W-:Y:S01]  /*0d60*/  NOP ;  /* 0x0000000000007918 */ /* 0x000fe20000000000 */
[----:B----4-:R-:W-:-:S13]  /*0d70*/  ISETP.NE.AND P0, PT, R2, 0x5, PT ;  /* 0x000000050200780c */ /* 0x010fda0003f05270 */
[----:B------:R-:W-:Y:S05]  /*0d80*/  @P0 BRA `(.L_x_14) ;  /* 0x0000000000480947 */ /* 0x000fea0003800000 */
[----:B--2---:R-:W2:Y:S01]  /*0d90*/  S2UR UR5, SR_CgaCtaId ;  /* 0x00000000000579c3 */ /* 0x004ea20000008800 */
[----:B---3--:R-:W-:Y:S01]  /*0da0*/  UMOV UR4, 0x400 ;  /* 0x0000040000047882 */ /* 0x008fe20000000000 */
        /* <DEDUP_REMOVED lines=9> */
[----:B--2---:R-:W-:Y:S01]  /*0e40*/  ULEA UR4, UR5, UR4, 0x18 ;  /* 0x0000000405047291 */ /* 0x004fe2000f8ec0ff */
[----:B------:R-:W2:Y:S11]  /*0e50*/  FENCE.VIEW.ASYNC.S ;  /* 0x00000000000073c6 */ /* 0x000eb60000000000 */
[----:B--2---:R4:W2:Y:S01]  /*0e60*/  SYNCS.EXCH.64 URZ, [UR4+0x1f0], UR8 ;  /* 0x0001f00804ff75b2 */ /* 0x0048a20008000100 */
[----:B------:R4:W3:Y:S01]  /*0e70*/  SYNCS.EXCH.64 URZ, [UR4+0x200], UR6 ;  /* 0x0002000604ff75b2 */ /* 0x0008e20008000100 */
[----:B------:R4:W1:Y:S01]  /*0e80*/  SYNCS.EXCH.64 URZ, [UR4+0x1f8], UR8 ;  /* 0x0001f80804ff75b2 */ /* 0x0008620008000100 */
[----:B------:R4:W1:Y:S02]  /*0e90*/  SYNCS.EXCH.64 URZ, [UR4+0x208], UR6 ;  /* 0x0002080604ff75b2 */ /* 0x0008640008000100 */
[----:B----4-:R-:W-:Y:S01]  /*0ea0*/  NOP ;  /* 0x0000000000007918 */ /* 0x010fe20000000000 */
.L_x_14:
[----:B--23--:R-:W2:Y:S01]  /*0eb0*/  LDCU UR4, c[0x0][0x36c] ;  /* 0x00006d80ff0477ac */ /* 0x00cea20008000800 */
[----:B------:R-:W-:Y:S01]  /*0ec0*/  ISETP.NE.OR P3, PT, R0, 0x2, !P3 ;  /* 0x000000020000780c */ /* 0x000fe20005f65670 */
[----:B------:R-:W-:Y:S01]  /*0ed0*/  NOP ;  /* 0x0000000000007918 */ /* 0x000fe20000000000 */
[----:B------:R-:W-:Y:S01]  /*0ee0*/  LOP3.LUT R0, R49, 0x1f, RZ, 0xc0, !PT ;  /* 0x0000001f31007812 */ /* 0x000fe200078ec0ff */
[----:B------:R-:W-:Y:S02]  /*0ef0*/  UISETP.NE.AND UP5, UPT, UR18, 0x2, UPT ;  /* 0x000000021200788c */ /* 0x000fe4000bfa5270 */
[----:B------:R-:W-:Y:S02]  /*0f00*/  UISETP.NE.AND UP4, UPT, UR18, URZ, UPT ;  /* 0x000000ff1200728c */ /* 0x000fe4000bf85270 */
[----:B--2---:R-:W-:-:S09]  /*0f10*/  UISETP.EQ.U32.AND UP6, UPT, UR4, 0x1, UPT ;  /* 0x000000010400788c */ /* 0x004fd2000bfc2070 */
[----:B------:R-:W-:Y:S05]  /*0f20*/  BRA.U !UP6, `(.L_x_15) ;  /* 0x000000010e087547 */ /* 0x000fea000b800000 */
[----:B-1----:R-:W-:Y:S01]  /*0f30*/  UCGABAR_ARV ;  /* 0x00000000000079c7 */ /* 0x002fe20008000000 */
[----:B------:R-:W-:Y:S05]  /*0f40*/  BRA `(.L_x_16) ;  /* 0x0000000000047947 */ /* 0x000fea0003800000 */
.L_x_15:
[----:B-1----:R-:W-:Y:S01]  /*0f50*/  NOP ;  /* 0x0000000000007918 */ /* 0x002fe20000000000 */
.L_x_16:
[----:B------:R-:W1:Y:S01]  /*0f60*/  S2R R4, SR_CTAID.Y ;  /* 0x0000000000047919 */ /* 0x000e620000002600 */
[----:B------:R-:W2:Y:S01]  /*0f70*/  S2UR UR52, SR_CTAID.X ;  /* 0x00000000003479c3 */ /* 0x000ea20000002500 */
[----:B------:R-:W-:-:S05]  /*0f80*/  CS2R.32 R45, SR_CgaSize ;  /* 0x00000000002d7805 */ /* 0x000fca0000008a00 */
[----:B------:R-:W-:-:S05]  /*0f90*/  IMAD R45, R45, -0xa0, RZ ;  /* 0xffffff602d2d7824 */ /* 0x000fca00078e02ff */
[----:B------:R-:W-:-:S14]  /*0fa0*/  R2UR UR5, R45 ;  /* 0x000000002d0572ca */ /* 0x000fdc00000e0000 */
[----:B------:R-:W3:Y:S01]  /*0fb0*/  LDCU UR5, c[0x0][UR5+0x2b0] ;  /* 0x00005600050577ac */ /* 0x000ee20008000800 */
[----:B------:R-:W-:-:S05]  /*0fc0*/  CS2R.32 R45, SR_CgaSize ;  /* 0x00000000002d7805 */ /* 0x000fca0000008a00 */
[----:B------:R-:W-:-:S05]  /*0fd0*/  IMAD R45, R45, -0xa0, RZ ;  /* 0xffffff602d2d7824 */ /* 0x000fca00078e02ff */
[----:B------:R-:W-:-:S14]  /*0fe0*/  R2UR UR4, R45 ;  /* 0x000000002d0472ca */ /* 0x000fdc00000e0000 */
[----:B------:R-:W4:Y:S01]  /*0ff0*/  LDCU UR4, c[0x0][UR4+0x2b4] ;  /* 0x00005680040477ac */ /* 0x000f220008000800 */
[----:B------:R-:W-:-:S05]  /*1000*/  CS2R.32 R2, SR_CgaSize ;  /* 0x0000000000027805 */ /* 0x000fca0000008a00 */
[----:B------:R-:W-:-:S06]  /*1010*/  IMAD R2, R2, -0xa0, RZ ;  /* 0xffffff6002027824 */ /* 0x000fcc00078e02ff */
[----:B------:R-:W4:Y:S01]  /*1020*/  LDC R2, c[0x0][R2+0x2a0] ;  /* 0x0000a80002027b82 */ /* 0x000f220000000800 */
[----:B------:R-:W1:Y:S01]  /*1030*/  LDCU UR19, c[0x0][0xc24] ;  /* 0x00018480ff1377ac */ /* 0x000e620008000800 */
[----:B------:R-:W1:Y:S06]  /*1040*/  LDCU UR39, c[0x0][0xc24] ;  /* 0x00018480ff2777ac */ /* 0x000e6c0008000800 */
[----:B------:R-:W4:Y:S01]  /*1050*/  S2UR UR6, SR_CgaCtaId ;  /* 0x00000000000679c3 */ /* 0x000f220000008800 */
[----:B------:R-:W4:Y:S01]  /*1060*/  LDCU UR22, c[0x0][0xc30] ;  /* 0x00018600ff1677ac */ /* 0x000f220008000800 */
[----:B--2---:R-:W-:-:S02]  /*1070*/  I2FP.F32.U32 R45, UR52 ;  /* 0x00000034002d7c45 */ /* 0x004fc40008201000 */
[----:B------:R-:W-:-:S05]  /*1080*/  CS2R.32 R3, SR_CgaSize ;  /* 0x0000000000037805 */ /* 0x000fca0000008a00 */
[----:B------:R-:W-:-:S06]  /*1090*/  IMAD R3, R3, -0xa0, RZ ;  /* 0xffffff6003037824 */ /* 0x000fcc00078e02ff */
[----:B------:R-:W2:Y:S01]  /*10a0*/  LDC R3, c[0x0][R3+0x2a4] ;  /* 0x0000a90003037b82 */ /* 0x000ea20000000800 */
[----:B-1----:R-:W-:Y:S01]  /*10b0*/  UISETP.GE.AND UP0, UPT, UR19, 0x1, UPT ;  /* 0x000000011300788c */ /* 0x002fe2000bf06270 */
[----:B---3--:R-:W-:Y:S01]  /*10c0*/  FMUL R45, R45, UR5 ;  /* 0x000000052d2d7c20 */ /* 0x008fe20008400000 */
[----:B------:R-:W-:-:S05]  /*10d0*/  I2FP.F32.U32 R44, R4 ;  /* 0x00000004002c7245 */ /* 0x000fca0000201000 */
[----:B------:R-:W1:Y:S01]  /*10e0*/  S2UR UR53, SR_CTAID.Z ;  /* 0x00000000003579c3 */ /* 0x000e620000002700 */
[----:B------:R-:W3:Y:S01]  /*10f0*/  F2I.U32.TRUNC.NTZ R45, R45 ;  /* 0x0000002d002d7305 */ /* 0x000ee2000020f000 */
[----:B----4-:R-:W-:Y:S01]  /*1100*/  FMUL R44, R44, UR4 ;  /* 0x000000042c2c7c20 */ /* 0x010fe20008400000 */
[----:B------:R-:W-:-:S05]  /*1110*/  USHF.L.U32 UR42, UR6, 0xa, URZ ;  /* 0x0000000a062a7899 */ /* 0x000fca00080006ff */
[----:B------:R-:W4:Y:S01]  /*1120*/  S2UR UR23, SR_CTAID.Y ;  /* 0x00000000001779c3 */ /* 0x000f220000002600 */
[----:B------:R-:W-:Y:S01]  /*1130*/  USHF.L.U32 UR38, UR6, 0x4, URZ ;  /* 0x0000000406267899 */ /* 0x000fe200080006ff */
[----:B------:R-:W1:Y:S01]  /*1140*/  F2I.U32.TRUNC.NTZ R44, R44 ;  /* 0x0000002c002c7305 */ /* 0x000e62000020f000 */
[----:B------:R-:W-:Y:S02]  /*1150*/  ULOP3.LUT UR42, UR42, 0x400, URZ, 0xc0, !UPT ;  /* 0x000004002a2a7892 */ /* 0x000fe4000f8ec0ff */
[----:B------:R-:W-:Y:S01]  /*1160*/  ULOP3.LUT UR38, UR38, 0x10, URZ, 0xc0, !UPT ;  /* 0x0000001026267892 */ /* 0x000fe2000f8ec0ff */
[----:B---3--:R-:W-:-:S05]  /*1170*/  IADD3 R45, PT, PT, -R45, RZ, RZ ;  /* 0x000000ff2d2d7210 */ /* 0x008fca0007ffe1ff */
[----:B------:R-:W-:Y:S01]  /*1180*/  IMAD R45, R2, R45, UR52 ;  /* 0x00000034022d7e24 */ /* 0x000fe2000f8e022d */
[----:B------:R-:W-:Y:S02]  /*1190*/  PRMT R2, RZ, 0x7610, R2 ;  /* 0x00007610ff027816 */ /* 0x000fe40000000002 */
[----:B-1----:R-:W-:-:S05]  /*11a0*/  IADD3 R44, PT, PT, -R44, RZ, RZ ;  /* 0x000000ff2c2c7210 */ /* 0x002fca0007ffe1ff */
[----:B--2---:R-:W-:Y:S01]  /*11b0*/  IMAD R44, R3, R44, R4 ;  /* 0x0000002c032c7224 */ /* 0x004fe200078e0204 */
[----:B----4-:R-:W-:Y:S06]  /*11c0*/  BRA.U UP4, `(.L_x_17) ;  /* 0x0000000104207547 */ /* 0x010fec000b800000 */
[C---:B------:R-:W-:Y:S02]  /*11d0*/  ISETP.NE.AND P2, PT, R44.reuse, RZ, PT ;  /* 0x000000ff2c00720c */ /* 0x040fe40003f45270 */
[----:B------:R-:W-:Y:S02]  /*11e0*/  ISETP.NE.AND P0, PT, R44, RZ, PT ;  /* 0x000000ff2c00720c */ /* 0x000fe40003f05270 */
[C---:B------:R-:W-:Y:S02]  /*11f0*/  ISETP.NE.AND P1, PT, R45.reuse, 0x1, PT ;  /* 0x000000012d00780c */ /* 0x040fe40003f25270 */
[----:B------:R-:W-:Y:S02]  /*1200*/  SEL R2, RZ, 0x2, P2 ;  /* 0x00000002ff027807 */ /* 0x000fe40001000000 */
[----:B------:R-:W-:Y:S02]  /*1210*/  ISETP.EQ.OR P0, PT, R45, RZ, !P0 ;  /* 0x000000ff2d00720c */ /* 0x000fe40004702670 */
[----:B------:R-:W-:-:S02]  /*1220*/  SEL R2, R2, 0x2, P1 ;  /* 0x0000000202027807 */ /* 0x000fc40000800000 */
[----:B------:R-:W-:-:S05]  /*1230*/  SEL R3, RZ, 0x1, !P0 ;  /* 0x00000001ff037807 */ /* 0x000fca0004000000 */
[----:B------:R-:W-:Y:S02]  /*1240*/  IMAD.IADD R2, R3, 0x1, R2 ;  /* 0x0000000103027824 */ /* 0x000fe400078e0202 */
.L_x_17:
[----:B------:R-:W-:Y:S05]  /*1250*/  BRA.U !UP0, `(.L_x_18) ;  /* 0x0000000108d07547 */ /* 0x000fea000b800000 */
[----:B------:R-:W1:Y:S01]  /*1260*/  LDCU UR20, c[0x0][0xc0c] ;  /* 0x00018180ff1477ac */ /* 0x000e620008000800 */
[----:B------:R-:W2:Y:S01]  /*1270*/  LDCU.128 UR12, c[0x0][0xc10] ;  /* 0x00018200ff0c77ac */ /* 0x000ea20008000c00 */
[----:B------:R-:W3:Y:S01]  /*1280*/  LDCU UR6, c[0x0][0x370] ;  /* 0x00006e00ff0677ac */ /* 0x000ee20008000800 */
[----:B------:R-:W4:Y:S01]  /*1290*/  LDCU UR7, c[0x0][0x374] ;  /* 0x00006e80ff0777ac */ /* 0x000f220008000800 */
[----:B------:R-:W4:Y:S01]  /*12a0*/  LDCU UR21, c[0x0][0xc20] ;  /* 0x00018400ff1577ac */ /* 0x000f220008000800 */
[----:B-1----:R-:W-:Y:S02]  /*12b0*/  UISETP.NE.AND UP0, UPT, UR20, 0x1, UPT ;  /* 0x000000011400788c */ /* 0x002fe4000bf05270 */
[----:B--2---:R-:W-:Y:S01]  /*12c0*/  UIMAD.WIDE.U32 UR4, UR52, UR12, URZ ;  /* 0x0000000c340472a5 */ /* 0x004fe2000f8e00ff */
[----:B------:R-:W1:Y:S01]  /*12d0*/  LDCU.64 UR8, c[0x0][0xc28] ;  /* 0x00018500ff0877ac */ /* 0x000e620008000a00 */
[----:B---3--:R-:W-:Y:S02]  /*12e0*/  UIMAD.WIDE.U32 UR10, UR6, UR12, URZ ;  /* 0x0000000c060a72a5 */ /* 0x008fe4000f8e00ff */
[----:B------:R-:W-:-:S02]  /*12f0*/  USHF.R.U32.HI UR5, URZ, UR13, UR5 ;  /* 0x0000000dff057299 */ /* 0x000fc40008011605 */
[----:B------:R-:W-:Y:S02]  /*1300*/  UISETP.NE.AND UP2, UPT, UR19, 0x1, UPT ;  /* 0x000000011300788c */ /* 0x000fe4000bf45270 */
[----:B------:R-:W-:Y:S01]  /*1310*/  USEL UR5, UR52, UR5, !UP0 ;  /* 0x0000000534057287 */ /* 0x000fe2000c000000 */
[----:B------:R-:W-:Y:S01]  /*1320*/  UMOV UR10, UR11 ;  /* 0x0000000b000a7c82 */ /* 0x000fe20008000000 */
[----:B------:R-:W-:Y:S02]  /*1330*/  UIMAD.WIDE.U32 UR16, UR23, UR15, URZ ;  /* 0x0000000f171072a5 */ /* 0x000fe4000f8e00ff */
[----:B------:R-:W-:Y:S02]  /*1340*/  @UP0 USHF.R.U32.HI UR6, URZ, UR13, UR10 ;  /* 0x0000000dff060299 */ /* 0x000fe4000801160a */
[----:B------:R-:W-:Y:S02]  /*1350*/  UISETP.NE.AND UP0, UPT, UR14, 0x1, UPT ;  /* 0x000000010e00788c */ /* 0x000fe4000bf05270 */
[----:B----4-:R-:W-:-:S02]  /*1360*/  UIMAD.WIDE.U32 UR10, UR7, UR15, URZ ;  /* 0x0000000f070a72a5 */ /* 0x010fc4000f8e00ff */
[----:B-1----:R-:W-:Y:S01]  /*1370*/  UIMAD.WIDE.U32 UR12, UR6, UR8, URZ ;  /* 0x00000008060c72a5 */ /* 0x002fe2000f8e00ff */
[----:B------:R-:W-:Y:S02]  /*1380*/  UMOV UR4, UR17 ;  /* 0x0000001100047c82 */ /* 0x000fe40008000000 */
[----:B------:R-:W-:Y:S02]  /*1390*/  USHF.R.U32.HI UR4, URZ, UR21, UR4 ;  /* 0x00000015ff047299 */ /* 0x000fe40008011604 */
[----:B------:R-:W-:Y:S02]  /*13a0*/  UMOV UR10, UR11 ;  /* 0x0000000b000a7c82 */ /* 0x000fe40008000000 */
[----:B------:R-:W-:Y:S01]  /*13b0*/  UMOV UR12, UR13 ;  /* 0x0000000d000c7c82 */ /* 0x000fe20008000000 */
[----:B------:R-:W-:Y:S02]  /*13c0*/  @UP0 USHF.R.U32.HI UR7, URZ, UR21, UR10 ;  /* 0x00000015ff070299 */ /* 0x000fe4000801160a */
[----:B------:R-:W-:-:S02]  /*13d0*/  USEL UR4, UR23, UR4, !UP0 ;  /* 0x0000000417047287 */ /* 0x000fc4000c000000 */
[----:B------:R-:W-:Y:S02]  /*13e0*/  UIMAD.WIDE.U32 UR10, UR7, UR8, URZ ;  /* 0x00000008070a72a5 */ /* 0x000fe4000f8e00ff */
[----:B------:R-:W-:Y:S02]  /*13f0*/  @UP2 USHF.R.U32.HI UR6, URZ, UR9, UR12 ;  /* 0x00000009ff062299 */ /* 0x000fe4000801160c */
[----:B------:R-:W-:-:S03]  /*1400*/  UIMAD.WIDE.U32 UR12, UR4, UR8, URZ ;  /* 0x00000008040c72a5 */ /* 0x000fc6000f8e00ff */
[----:B------:R-:W-:Y:S02]  /*1410*/  UMOV UR10, UR11 ;  /* 0x0000000b000a7c82 */ /* 0x000fe40008000000 */
[----:B------:R-:W-:Y:S02]  /*1420*/  @UP2 USHF.R.U32.HI UR7, URZ, UR9, UR10 ;  /* 0x00000009ff072299 */ /* 0x000fe4000801160a */
[----:B------:R-:W-:Y:S02]  /*1430*/  UIMAD UR10, UR6, UR19, URZ ;  /* 0x00000013060a72a4 */ /* 0x000fe4000f8e02ff */
[----:B------:R-:W-:-:S04]  /*1440*/  UIMAD UR7, UR7, UR19, URZ ;  /* 0x00000013070772a4 */ /* 0x000fc8000f8e02ff */
[----:B------:R-:W-:-:S03]  /*1450*/  UISETP.GE.AND UP0, UPT, UR4, UR7, UPT ;  /* 0x000000070400728c */ /* 0x000fc6000bf06270 */
[----:B------:R-:W-:Y:S01]  /*1460*/  UMOV UR7, UR13 ;  /* 0x0000000d00077c82 */ /* 0x000fe20008000000 */
[----:B------:R-:W-:Y:S02]  /*1470*/  UISETP.GE.OR UP0, UPT, UR5, UR10, UP0 ;  /* 0x0000000a0500728c */ /* 0x000fe40008706670 */
[----:B------:R-:W-:Y:S02]  /*1480*/  UIMAD.WIDE.U32 UR10, UR5, UR8, URZ ;  /* 0x00000008050a72a5 */ /* 0x000fe4000f8e00ff */
[----:B------:R-:W-:Y:S02]  /*1490*/  USHF.R.U32.HI UR7, URZ, UR9, UR7 ;  /* 0x00000009ff077299 */ /* 0x000fe40008011607 */
[----:B------:R-:W-:Y:S02]  /*14a0*/  UIADD3 UR10, UPT, UPT, -UR4, URZ, URZ ;  /* 0x000000ff040a7290 */ /* 0x000fe4000fffe1ff */
[----:B------:R-:W-:Y:S02]  /*14b0*/  USEL UR7, UR4, UR7, !UP2 ;  /* 0x0000000704077287 */ /* 0x000fe4000d000000 */
[----:B------:R-:W-:Y:S01]  /*14c0*/  UIMAD UR10, UR14, UR10, UR23 ;  /* 0x0000000a0e0a72a4 */ /* 0x000fe2000f8e0217 */
[----:B------:R-:W-:Y:S01]  /*14d0*/  @!UP0 UMOV UR8, UR11 ;  /* 0x0000000b00088c82 */ /* 0x000fe20008000000 */
[----:B------:R-:W-:-:S02]  /*14e0*/  UIADD3 UR11, UPT, UPT, -UR5, URZ, URZ ;  /* 0x000000ff050b7290 */ /* 0x000fc4000fffe1ff */
[----:B------:R-:W-:Y:S02]  /*14f0*/  @!UP0 USHF.R.U32.HI UR8, URZ, UR9, UR8 ;  /* 0x00000009ff088299 */ /* 0x000fe40008011608 */
[----:B------:R-:W-:Y:S02]  /*1500*/  UIADD3 UR9, UPT, UPT, -UR7, URZ, URZ ;  /* 0x000000ff07097290 */ /* 0x000fe4000fffe1ff */
[----:B------:R-:W-:Y:S02]  /*1510*/  @!UP0 USEL UR8, UR5, UR8, !UP2 ;  /* 0x0000000805088287 */ /* 0x000fe4000d000000 */
[----:B------:R-:W-:Y:S02]  /*1520*/  UIMAD UR9, UR19, UR9, UR4 ;  /* 0x00000009130972a4 */ /* 0x000fe4000f8e0204 */
[----:B------:R-:W-:Y:S02]  /*1530*/  @!UP0 UIADD3 UR7, UPT, UPT, UR7, -UR8, URZ ;  /* 0x8000000807078290 */ /* 0x000fe4000fffe0ff */
[----:B------:R-:W-:-:S02]  /*1540*/  @!UP0 UIMAD UR6, UR9, UR6, UR8 ;  /* 0x00000006090682a4 */ /* 0x000fc4000f8e0208 */
[----:B------:R-:W-:Y:S02]  /*1550*/  @!UP0 UIMAD UR4, UR7, UR19, UR5 ;  /* 0x00000013070482a4 */ /* 0x000fe4000f8e0205 */
[----:B------:R-:W-:Y:S02]  /*1560*/  UIMAD UR52, UR20, UR11, UR52 ;  /* 0x0000000b143472a4 */ /* 0x000fe4000f8e0234 */
[----:B------:R-:W-:Y:S01]  /*1570*/  UIMAD UR23, UR4, UR14, UR10 ;  /* 0x0000000e041772a4 */ /* 0x000fe2000f8e020a */
[----:B------:R-:W-:Y:S02]  /*1580*/  @!UP0 UMOV UR5, UR6 ;  /* 0x0000000600058c82 */ /* 0x000fe40008000000 */
[----:B------:R-:W-:-:S12]  /*1590*/  UIMAD UR52, UR5, UR20, UR52 ;  /* 0x00000014053472a4 */ /* 0x000fd8000f8e0234 */
.L_x_18:
[----:B------:R-:W-:-:S09]  /*15a0*/  UISETP.NE.AND UP0, UPT, UR22, 0x1, UPT ;  /* 0x000000011600788c */ /* 0x000fd2000bf05270 */
[----:B------:R-:W-:Y:S05]  /*15b0*/  BRA.U UP0, `(.L_x_19) ;  /* 0x0000000100407547 */ /* 0x000fea000b800000 */
[----:B------:R-:W1:Y:S01]  /*15c0*/  LDCU.128 UR8, c[0x0][0xc10] ;  /* 0x00018200ff0877ac */ /* 0x000e620008000c00 */
[----:B------:R-:W2:Y:S01]  /*15d0*/  LDCU UR12, c[0x0][0xc0c] ;  /* 0x00018180ff0c77ac */ /* 0x000ea20008000800 */
[----:B------:R-:W3:Y:S01]  /*15e0*/  LDCU UR13, c[0x0][0xc20] ;  /* 0x00018400ff0d77ac */ /* 0x000ee20008000800 */
[----:B-1----:R-:W-:Y:S02]  /*15f0*/  UIMAD.WIDE.U32 UR4, UR52, UR8, URZ ;  /* 0x00000008340472a5 */ /* 0x002fe4000f8e00ff */
[----:B------:R-:W-:Y:S02]  /*1600*/  UIMAD.WIDE.U32 UR6, UR23, UR11, URZ ;  /* 0x0000000b170672a5 */ /* 0x000fe4000f8e00ff */
[----:B--2---:R-:W-:Y:S02]  /*1610*/  UISETP.NE.AND UP0, UPT, UR12, 0x1, UPT ;  /* 0x000000010c00788c */ /* 0x004fe4000bf05270 */
[----:B------:R-:W-:-:S03]  /*1620*/  USHF.R.U32.HI UR5, URZ, UR9, UR5 ;  /* 0x00000009ff057299 */ /* 0x000fc60008011605 */
[----:B------:R-:W-:Y:S01]  /*1630*/  UMOV UR4, UR7 ;  /* 0x0000000700047c82 */ /* 0x000fe20008000000 */
[----:B------:R-:W-:Y:S02]  /*1640*/  USEL UR5, UR52, UR5, !UP0 ;  /* 0x0000000534057287 */ /* 0x000fe4000c000000 */
[----:B------:R-:W-:Y:S02]  /*1650*/  UISETP.NE.AND UP0, UPT, UR10, 0x1, UPT ;  /* 0x000000010a00788c */ /* 0x000fe4000bf05270 */
[----:B---3--:R-:W-:-:S04]  /*1660*/  USHF.R.U32.HI UR4, URZ, UR13, UR4 ;  /* 0x0000000dff047299 */ /* 0x008fc80008011604 */
[----:B------:R-:W-:-:S04]  /*1670*/  USEL UR4, UR23, UR4, !UP0 ;  /* 0x0000000417047287 */ /* 0x000fc8000c000000 */
[----:B------:R-:W-:Y:S02]  /*1680*/  UIADD3 UR6, UPT, UPT, UR5, -UR4, URZ ;  /* 0x8000000405067290 */ /* 0x000fe4000fffe0ff */
[----:B------:R-:W-:Y:S02]  /*1690*/  UIADD3 UR4, UPT, UPT, -UR5, UR4, URZ ;  /* 0x0000000405047290 */ /* 0x000fe4000fffe1ff */
[----:B------:R-:W-:Y:S02]  /*16a0*/  UIMAD UR23, UR6, UR10, UR23 ;  /* 0x0000000a061772a4 */ /* 0x000fe4000f8e0217 */
[----:B------:R-:W-:-:S12]  /*16b0*/  UIMAD UR52, UR4, UR12, UR52 ;  /* 0x0000000c043472a4 */ /* 0x000fd8000f8e0234 */
.L_x_19:
[----:B------:R-:W-:Y:S01]  /*16c0*/  UISETP.NE.AND UP0, UPT, UR18, 0x2, UPT ;  /* 0x000000021200788c */ /* 0x000fe2000bf05270 */
[----:B------:R-:W-:Y:S09]  /*16d0*/  BRA.U !UP6, `(.L_x_20) ;  /* 0x000000010e0c7547 */ /* 0x000ff2000b800000 */
[----:B------:R-:W-:Y:S01]  /*16e0*/  UCGABAR_WAIT ;  /* 0x0000000000007dc7 */ /* 0x000fe20008000000 */
[----:B------:R-:W-:Y:S01]  /*16f0*/  CCTL.IVALL ;  /* 0x00000000ff00798f */ /* 0x000fe20002000000 */
[----:B------:R-:W-:Y:S05]  /*1700*/  BRA `(.L_x_21) ;  /* 0x0000000000047947 */ /* 0x000fea0003800000 */
.L_x_20:
[----:B------:R-:W-:Y:S06]  /*1710*/  BAR.SYNC.DEFER_BLOCKING 0x0 ;  /* 0x0000000000007b1d */ /* 0x000fec0000010000 */
.L_x_21:
[----:B------:R-:W-:Y:S05]  /*1720*/  BRA.U UP0, `(.L_x_22) ;  /* 0x0000002500647547 */ /* 0x000fea000b800000 */
[----:B------:R-:W1:Y:S01]  /*1730*/  LDCU UR5, c[0x0][0x388] ;  /* 0x00007100ff0577ac */ /* 0x000e620008000800 */
[----:B------:R-:W-:Y:S01]  /*1740*/  PLOP3.LUT P1, PT, PT, PT, UP3, 0x80, 0x8 ;  /* 0x000000000008781c */ /* 0x000fe20003f2f038 */
[----:B------:R-:W-:Y:S01]  /*1750*/  IMAD.MOV.U32 R3, RZ, RZ, 0x1 ;  /* 0x00000001ff037424 */ /* 0x000fe200078e00ff */
[----:B------:R-:W-:Y:S01]  /*1760*/  ISETP.EQ.OR P2, PT, R0, RZ, P3 ;  /* 0x000000ff0000720c */ /* 0x000fe20001f42670 */
[----:B------:R-:W2:Y:S01]  /*1770*/  LDCU UR8, c[0x0][0x38c] ;  /* 0x00007180ff0877ac */ /* 0x000ea20008000800 */
[----:B------:R-:W-:Y:S01]  /*1780*/  PLOP3.LUT P1, PT, P1, PT, PT, 0x8, 0x80 ;  /* 0x000000000080781c */ /* 0x000fe20000f2e170 */
[----:B------:R-:W-:Y:S01]  /*1790*/  IMAD.MOV.U32 R2, RZ, RZ, RZ ;  /* 0x000000ffff027224 */ /* 0x000fe200078e00ff */
[----:B------:R-:W3:Y:S01]  /*17a0*/  LDCU.64 UR6, c[0x0][0x390] ;  /* 0x00007200ff0677ac */ /* 0x000ee20008000a00 */
[----:B------:R-:W-:Y:S02]  /*17b0*/  UISETP.NE.AND UP1, UPT, UR18, URZ, UPT ;  /* 0x000000ff1200728c */ /* 0x000fe4000bf25270 */
[----:B------:R-:W-:Y:S01]  /*17c0*/  USEL UR37, URZ, 0x1, UP5 ;  /* 0x00000001ff257887 */ /* 0x000fe2000a800000 */
[----:B------:R-:W4:Y:S01]  /*17d0*/  LDCU UR55, c[0x0][0x370] ;  /* 0x00006e00ff3777ac */ /* 0x000f220008000800 */
[----:B-1----:R-:W-:Y:S01]  /*17e0*/  UIADD3 UR5, UPT, UPT, UR5, 0x1f, URZ ;  /* 0x0000001f05057890 */ /* 0x002fe2000fffe0ff */
[----:B------:R-:W1:Y:S03]  /*17f0*/  LDCU.64 UR44, c[0x0][0x348] ;  /* 0x00006900ff2c77ac */ /* 0x000e660008000a00 */
[----:B------:R-:W-:Y:S01]  /*1800*/  USHF.R.S32.HI UR4, URZ, 0x1f, UR5 ;  /* 0x0000001fff047899 */ /* 0x000fe20008011405 */
[----:B------:R-:W1:Y:S03]  /*1810*/  LDCU UR54, c[0x0][0x374] ;  /* 0x00006e80ff3677ac */ /* 0x000e660008000800 */
[----:B------:R-:W-:-:S02]  /*1820*/  ULEA.HI UR4, UR4, UR5, URZ, 0x5 ;  /* 0x0000000504047291 */ /* 0x000fc4000f8f28ff */
[----:B------:R-:W-:Y:S02]  /*1830*/  USEL UR37, UR37, 0x2, UP1 ;  /* 0x0000000225257887 */ /* 0x000fe40008800000 */
[----:B------:R-:W-:Y:S01]  /*1840*/  USHF.R.S32.HI UR4, URZ, 0x5, UR4 ;  /* 0x00000005ff047899 */ /* 0x000fe20008011404 */
[----:B------:R-:W-:Y:S01]  /*1850*/  UMOV UR30, URZ ;  /* 0x000000ff001e7c82 */ /* 0x000fe20008000000 */
[----:B------:R-:W-:Y:S02]  /*1860*/  UMOV UR31, URZ ;  /* 0x000000ff001f7c82 */ /* 0x000fe40008000000 */
[----:B--2---:R-:W-:Y:S01]  /*1870*/  UIMAD UR4, UR4, UR8, URZ ;  /* 0x00000008040472a4 */ /* 0x004fe2000f8e02ff */
[----:B------:R-:W-:-:S03]  /*1880*/  UMOV UR43, URZ ;  /* 0x000000ff002b7c82 */ /* 0x000fc60008000000 */
[----:B---3--:R-:W-:-:S04]  /*1890*/  UIMAD UR4, UR4, UR6, URZ ;  /* 0x00000006040472a4 */ /* 0x008fc8000f8e02ff */
[----:B------:R-:W-:-:S04]  /*18a0*/  UIMAD UR56, UR4, UR7, URZ ;  /* 0x00000007043872a4 */ /* 0x000fc8000f8e02ff */
[----:B------:R-:W-:Y:S02]  /*18b0*/  UISETP.NE.AND UP2, UPT, UR56, URZ, UPT ;  /* 0x000000ff3800728c */ /* 0x000fe4000bf45270 */
[----:B------:R-:W-:-:S04]  /*18c0*/  UISETP.LT.U32.AND UP0, UPT, UR56, 0x1a, UPT ;  /* 0x0000001a3800788c */ /* 0x000fc8000bf01070 */
[----:B------:R-:W-:-:S04]  /*18d0*/  USEL UR4, UR56, 0x1a, UP0 ;  /* 0x0000001a38047887 */ /* 0x000fc80008000000 */
[----:B------:R-:W-:Y:S02]  /*18e0*/  UIADD3 UR5, UPT, UPT, UR4, -0x1, URZ ;  /* 0xffffffff04057890 */ /* 0x000fe4000fffe0ff */
[----:B------:R-:W-:Y:S02]  /*18f0*/  @!UP2 UIADD3 UR5, UPT, UPT, UR4, URZ, URZ ;  /* 0x000000ff0405a290 */ /* 0x000fe4000fffe0ff */
[----:B------:R-:W-:Y:S02]  /*1900*/  UIADD3 UR53, UPT, UPT, UR56, -UR4, URZ ;  /* 0x8000000438357290 */ /* 0x000fe4000fffe0ff */
[----:B-1--4-:R-:W-:-:S12]  /*1910*/  UIADD3 UR57, UPT, UPT, UR5, 0x1, URZ ;  /* 0x0000000105397890 */ /* 0x012fd8000fffe0ff */
.L_x_40:
[----:B------:R-:W1:Y:S01]  /*1920*/  S2UR UR29, SR_CgaCtaId ;  /* 0x00000000001d79c3 */ /* 0x000e620000008800 */
[----:B------:R-:W-:Y:S01]  /*1930*/  UMOV UR4, 0x400 ;  /* 0x0000040000047882 */ /* 0x000fe20000000000 */
[----:B------:R-:W-:Y:S01]  /*1940*/  SHF.L.U32 R0, R3, 0x1f, RZ ;  /* 0x0000001f03007819 */ /* 0x000fe200000006ff */
[----:B------:R-:W-:Y:S02]  /*1950*/  UISETP.NE.AND UP0, UPT, UR56, URZ, UPT ;  /* 0x000000ff3800728c */ /* 0x000fe4000bf05270 */
[----:B------:R-:W-:Y:S02]  /*1960*/  USHF.L.U32 UR48, UR52, 0x6, URZ ;  /* 0x0000000634307899 */ /* 0x000fe400080006ff */
[----:B------:R-:W-:Y:S01]  /*1970*/  USHF.L.U32 UR18, UR23, 0x6, URZ ;  /* 0x0000000617127899 */ /* 0x000fe200080006ff */
[----:B------:R-:W-:Y:S01]  /*1980*/  UMOV UR27, URZ ;  /* 0x000000ff001b7c82 */ /* 0x000fe20008000000 */
[----:B------:R-:W-:Y:S01]  /*1990*/  UMOV UR22, URZ ;  /* 0x000000ff00167c82 */ /* 0x000fe20008000000 */
[----:B------:R-:W-:Y:S01]  /*19a0*/  UMOV UR21, URZ ;  /* 0x000000ff00157c82 */ /* 0x000fe20008000000 */
[----:B------:R-:W-:Y:S01]  /*19b0*/  UMOV UR20, URZ ;  /* 0x000000ff00147c82 */ /* 0x000fe20008000000 */
[----:B-1----:R-:W-:-:S04]  /*19c0*/  ULEA UR29, UR29, UR4, 0x18 ;  /* 0x000000041d1d7291 */ /* 0x002fc8000f8ec0ff */
[----:B------:R-:W-:-:S09]  /*19d0*/  ULEA UR4, UR30, UR29, 0x3 ;  /* 0x0000001d1e047291 */ /* 0x000fd2000f8e18ff */
[----:B------:R1:W2:Y:S01]  /*19e0*/  SYNCS.PHASECHK.TRANS64.TRYWAIT P0, [UR4+0xd0], R0 ;  /* 0x0000d000ff0075a7 */ /* 0x0002a20008001104 */
[----:B------:R-:W-:Y:S05]  /*19f0*/  BRA.U !UP0, `(.L_x_23) ;  /* 0x0000000508a87547 */ /* 0x000fea000b800000 */
[----:B------:R-:W3:Y:S01]  /*1a00*/  LDCU.128 UR12, c[0x0][0x480] ;  /* 0x00009000ff0c77ac */ /* 0x000ee20008000c00 */
[----:B------:R-:W4:Y:S01]  /*1a10*/  LDCU.128 UR8, c[0x0][0x490] ;  /* 0x00009200ff0877ac */ /* 0x000f220008000c00 */
[----:B------:R-:W1:Y:S01]  /*1a20*/  LDCU.64 UR20, c[0x0][0x4c0] ;  /* 0x00009800ff1477ac */ /* 0x000e620008000a00 */
[----:B------:R-:W1:Y:S01]  /*1a30*/  LDCU.64 UR16, c[0x0][0x4f0] ;  /* 0x00009e00ff1077ac */ /* 0x000e620008000a00 */
[----:B------:R-:W1:Y:S01]  /*1a40*/  LDCU UR19, c[0x0][0x4c8] ;  /* 0x00009900ff1377ac */ /* 0x000e620008000800 */
[----:B---3--:R-:W-:Y:S02]  /*1a50*/  UIMAD.WIDE.U32 UR4, UR48, UR13, URZ ;  /* 0x0000000d300472a5 */ /* 0x008fe4000f8e00ff */
[----:B------:R-:W-:Y:S02]  /*1a60*/  UISETP.NE.AND UP0, UPT, UR12, 0x1, UPT ;  /* 0x000000010c00788c */ /* 0x000fe4000bf05270 */
[----:B------:R-:W-:Y:S01]  /*1a70*/  USHF.R.U32.HI UR5, URZ, UR14, UR5 ;  /* 0x0000000eff057299 */ /* 0x000fe20008011605 */
[----:B------:R-:W3:Y:S03]  /*1a80*/  LDCU UR52, c[0x0][0x38c] ;  /* 0x00007180ff3477ac */ /* 0x000ee60008000800 */
[----:B------:R-:W-:-:S02]  /*1a90*/  USEL UR5, UR48, UR5, !UP0 ;  /* 0x0000000530057287 */ /* 0x000fc4000c000000 */
[----:B------:R-:W-:Y:S02]  /*1aa0*/  UISETP.NE.AND UP0, UPT, UR15, 0x1, UPT ;  /* 0x000000010f00788c */ /* 0x000fe4000bf05270 */
[----:B----4-:R-:W-:Y:S01]  /*1ab0*/  UIMAD.WIDE.U32 UR6, UR5, UR8, URZ ;  /* 0x00000008050672a5 */ /* 0x010fe2000f8e00ff */
[----:B------:R-:W4:Y:S01]  /*1ac0*/  LDCU UR8, c[0x0][0x4a0] ;  /* 0x00009400ff0877ac */ /* 0x000f220008000800 */
[----:B------:R-:W1:Y:S05]  /*1ad0*/  LDCU UR23, c[0x0][0x4cc] ;  /* 0x00009980ff1777ac */ /* 0x000e6a0008000800 */
[----:B------:R-:W-:Y:S01]  /*1ae0*/  UMOV UR4, UR7 ;  /* 0x0000000700047c82 */ /* 0x000fe20008000000 */
[----:B------:R-:W1:Y:S01]  /*1af0*/  LDCU.64 UR40, c[0x0][0x390] ;  /* 0x00007200ff2877ac */ /* 0x000e620008000a00 */
[----:B------:R-:W-:Y:S01]  /*1b00*/  USHF.R.U32.HI UR4, URZ, UR9, UR4 ;  /* 0x00000009ff047299 */ /* 0x000fe20008011604 */
[----:B------:R-:W1:Y:S03]  /*1b10*/  LDCU UR9, c[0x0][0x4ec] ;  /* 0x00009d80ff0977ac */ /* 0x000e660008000800 */
[----:B------:R-:W-:-:S02]  /*1b20*/  USEL UR4, UR5, UR4, !UP0 ;  /* 0x0000000405047287 */ /* 0x000fc4000c000000 */
[----:B------:R-:W-:Y:S02]  /*1b30*/  UISETP.NE.AND UP0, UPT, UR10, 0x1, UPT ;  /* 0x000000010a00788c */ /* 0x000fe4000bf05270 */
[----:B------:R-:W-:Y:S01]  /*1b40*/  UIMAD.WIDE.U32 UR6, UR4, UR11, URZ ;  /* 0x0000000b040672a5 */ /* 0x000fe2000f8e00ff */
[----:B------:R-:W1:Y:S01]  /*1b50*/  LDCU.64 UR24, c[0x0][0x4d0] ;  /* 0x00009a00ff1877ac */ /* 0x000e620008000a00 */
[----:B------:R-:W-:-:S05]  /*1b60*/  UIADD3 UR43, UPT, UPT, UR57, UR31, URZ ;  /* 0x0000001f392b7290 */ /* 0x000fca000fffe0ff */
[----:B------:R-:W-:Y:S01]  /*1b70*/  UMOV UR6, UR7 ;  /* 0x0000000700067c82 */ /* 0x000fe20008000000 */
[----:B------:R-:W-:Y:S02]  /*1b80*/  UIADD3 UR7, UPT, UPT, -UR4, URZ, URZ ;  /* 0x000000ff04077290 */ /* 0x000fe4000fffe1ff */
[----:B----4-:R-:W-:Y:S02]  /*1b90*/  USHF.R.U32.HI UR6, URZ, UR8, UR6 ;  /* 0x00000008ff067299 */ /* 0x010fe40008011606 */
[----:B------:R-:W-:Y:S02]  /*1ba0*/  UIADD3 UR8, UPT, UPT, -UR5, URZ, URZ ;  /* 0x000000ff05087290 */ /* 0x000fe4000fffe1ff */
[----:B------:R-:W-:Y:S02]  /*1bb0*/  USEL UR14, UR4, UR6, !UP0 ;  /* 0x00000006040e7287 */ /* 0x000fe4000c000000 */
[----:B------:R-:W-:Y:S02]  /*1bc0*/  UIMAD UR7, UR15, UR7, UR5 ;  /* 0x000000070f0772a4 */ /* 0x000fe4000f8e0205 */
[----:B------:R-:W-:-:S02]  /*1bd0*/  UIADD3 UR6, UPT, UPT, -UR14, URZ, URZ ;  /* 0x000000ff0e067290 */ /* 0x000fc4000fffe1ff */
[----:B------:R-:W-:Y:S02]  /*1be0*/  UIMAD UR8, UR12, UR8, UR48 ;  /* 0x000000080c0872a4 */ /* 0x000fe4000f8e0230 */
[----:B------:R-:W-:Y:S02]  /*1bf0*/  UIMAD UR13, UR10, UR6, UR4 ;  /* 0x000000060a0d72a4 */ /* 0x000fe4000f8e0204 */
[----:B-1----:R-:W-:Y:S02]  /*1c00*/  UIMAD UR11, UR8, UR20, UR9 ;  /* 0x00000014080b72a4 */ /* 0x002fe4000f8e0209 */
[----:B------:R-:W-:Y:S01]  /*1c10*/  UIMAD UR12, UR7, UR21, UR16 ;  /* 0x00000015070c72a4 */ /* 0x000fe2000f8e0210 */
[----:B------:R-:W1:Y:S02]  /*1c20*/  LDCU.64 UR4, c[0x0][0x4f8] ;  /* 0x00009f00ff0477ac */ /* 0x000e640008000a00 */
[----:B------:R-:W4:Y:S01]  /*1c30*/  LDCU UR6, c[0x0][0x500] ;  /* 0x0000a000ff0677ac */ /* 0x000f220008000800 */
[----:B------:R-:W-:Y:S01]  /*1c40*/  UIMAD UR13, UR13, UR19, UR17 ;  /* 0x000000130d0d72a4 */ /* 0x000fe2000f8e0211 */
[----:B------:R-:W-:Y:S01]  /*1c50*/  UMOV UR27, URZ ;  /* 0x000000ff001b7c82 */ /* 0x000fe20008000000 */
[----:B------:R-:W-:Y:S01]  /*1c60*/  UMOV UR7, UR30 ;  /* 0x0000001e00077c82 */ /* 0x000fe20008000000 */
[----:B------:R-:W-:Y:S01]  /*1c70*/  UMOV UR20, URZ ;  /* 0x000000ff00147c82 */ /* 0x000fe20008000000 */
[----:B------:R-:W-:Y:S01]  /*1c80*/  UMOV UR21, URZ ;  /* 0x000000ff00157c82 */ /* 0x000fe20008000000 */
[----:B---3--:R-:W-:-:S07]  /*1c90*/  UMOV UR22, URZ ;  /* 0x000000ff00167c82 */ /* 0x008fce0008000000 */
.L_x_29:
[----:B------:R-:W-:Y:S01]  /*1ca0*/  @!P3 MOV R4, 0x2000 ;  /* 0x000020000004b802 */ /* 0x000fe20000000f00 */
[----:B------:R-:W-:Y:S01]  /*1cb0*/  ULEA UR9, UR7, UR29, 0x3 ;  /* 0x0000001d07097291 */ /* 0x000fe2000f8e18ff */
[----:B--2---:R-:W-:Y:S11]  /*1cc0*/  @P0 BRA `(.L_x_24) ;  /* 0x00000000000c0947 */ /* 0x004ff60003800000 */
[----:B------:R-:W-:Y:S04]  /*1cd0*/  SHF.L.U32 R5, R3, 0x1f, RZ ;  /* 0x0000001f03057819 */ /* 0x000fe800000006ff */
[----:B------:R-:W2:Y:S02]  /*1ce0*/  SYNCS.PHASECHK.TRANS64.TRYWAIT P0, [UR9+0xd0], R5 ;  /* 0x0000d005ff0075a7 */ /* 0x000ea40008001109 */
[----:B--2---:R-:W-:Y:S05]  /*1cf0*/  @!P0 BRA `(.L_x_25) ;  /* 0x0000006800e88947 */ /* 0x004fea0003800000 */
.L_x_24:
[----:B------:R3:W-:Y:S01]  /*1d00*/  @!P3 SYNCS.ARRIVE.TRANS64 RZ, [UR9], R4 ;  /* 0x00000004ffffb9a7 */ /* 0x0007e20008000009 */
[----:B------:R-:W-:Y:S04]  /*1d10*/  ULOP3.LUT UR8, UR37, 0x2, URZ, 0xfc, !UPT ;  /* 0x0000000225087892 */ /* 0x000fe8000f8efcff */
[----:B------:R-:W-:Y:S09]  /*1d20*/  UISETP.NE.AND UP0, UPT, UR8, 0x2, UPT ;  /* 0x000000020800788c */ /* 0x000ff2000bf05270 */
[----:B------:R-:W-:Y:S05]  /*1d30*/  BRA.U UP0, `(.L_x_26) ;  /* 0x0000000100047547 */ /* 0x000fea000b800000 */
[----:B-1--4-:R-:W-:Y:S05]  /*1d40*/  BPT.TRAP 0x1 ;  /* 0x000000040000795c */ /* 0x012fea0000300000 */
.L_x_26:
[----:B------:R-:W-:Y:S04]  /*1d50*/  BSSY.RECONVERGENT B0, `(.L_x_27) ;  /* 0x0000003000007945 */ /* 0x000fe80003800200 */
[----:B------:R-:W-:Y:S05]  /*1d60*/  @P2 BRA `(.L_x_28) ;  /* 0x0000000000042947 */ /* 0x000fea0003800000 */
[----:B-1--4-:R-:W-:Y:S05]  /*1d70*/  BPT.TRAP 0x1 ;  /* 0x000000040000795c */ /* 0x012fea0000300000 */
.L_x_28:
[----:B-1--4-:R-:W-:Y:S05]  /*1d80*/  BSYNC.RECONVERGENT B0 ;  /* 0x0000000000007941 */ /* 0x012fea0003800200 */
.L_x_27:
[----:B------:R-:W-:Y:S02]  /*1d90*/  UIADD3 UR8, UPT, UPT, UR7, 0x1, URZ ;  /* 0x0000000107087890 */ /* 0x000fe4000fffe0ff */
[----:B------:R-:W-:Y:S02]  /*1da0*/  UIMAD UR16, UR20, UR23, UR4 ;  /* 0x00000017141072a4 */ /* 0x000fe4000f8e0204 */
[----:B------:R-:W-:Y:S02]  /*1db0*/  UISETP.NE.AND UP0, UPT, UR8, 0x1a, UPT ;  /* 0x0000001a0800788c */ /* 0x000fe4000bf05270 */
[----:B------:R-:W-:Y:S02]  /*1dc0*/  UIMAD UR15, UR21, UR24, UR5 ;  /* 0x00000018150f72a4 */ /* 0x000fe4000f8e0205 */
[----:B------:R-:W-:Y:S02]  /*1dd0*/  USEL UR10, URZ, 0x1, UP0 ;  /* 0x00000001ff0a7887 */ /* 0x000fe40008000000 */
[----:B------:R-:W-:Y:S02]  /*1de0*/  USEL UR30, UR8, URZ, UP0 ;  /* 0x000000ff081e7287 */ /* 0x000fe40008000000 */
[----:B------:R-:W-:Y:S02]  /*1df0*/  ULEA UR17, UR7, UR42, 0xb ;  /* 0x0000002a07117291 */ /* 0x000fe4000f8e58ff */
[----:B------:R-:W-:Y:S01]  /*1e00*/  ULEA UR8, UR30, UR29, 0x3 ;  /* 0x0000001d1e087291 */ /* 0x000fe2000f8e18ff */
[----:B------:R-:W-:Y:S01]  /*1e10*/  LOP3.LUT R3, R3, UR10, RZ, 0x3c, !PT ;  /* 0x0000000a03037c12 */ /* 0x000fe2000f8e3cff */
[----:B------:R-:W-:Y:S02]  /*1e20*/  ULEA UR15, UR15, UR16, 0x5 ;  /* 0x000000100f0f7291 */ /* 0x000fe4000f8e28ff */
[----:B------:R-:W-:Y:S01]  /*1e30*/  UIADD3 UR34, UP1, UPT, UR44, 0x80, URZ ;  /* 0x000000802c227890 */ /* 0x000fe2000ff3e0ff */
[----:B--2---:R-:W-:Y:S01]  /*1e40*/  SHF.L.U32 R0, R3, 0x1f, RZ ;  /* 0x0000001f03007819 */ /* 0x004fe200000006ff */
[----:B------:R-:W-:Y:S02]  /*1e50*/  USHF.L.U32 UR10, UR27, 0x5, URZ ;  /* 0x000000051b0a7899 */ /* 0x000fe400080006ff */
[----:B------:R-:W-:Y:S01]  /*1e60*/  UIADD3.X UR35, UPT, UPT, URZ, UR45, URZ, UP1, !UPT ;  /* 0x0000002dff237290 */ /* 0x000fe20008ffe4ff */
[----:B------:R1:W2:Y:S01]  /*1e70*/  SYNCS.PHASECHK.TRANS64.TRYWAIT P0, [UR8+0xd0], R0 ;  /* 0x0000d000ff0075a7 */ /* 0x0002a20008001108 */
[----:B------:R-:W-:Y:S02]  /*1e80*/  ULEA UR8, UR7, UR29, 0xc ;  /* 0x0000001d07087291 */ /* 0x000fe4000f8e60ff */
[----:B------:R-:W-:Y:S02]  /*1e90*/  UIMAD UR7, UR22, UR25, UR6 ;  /* 0x00000019160772a4 */ /* 0x000fe4000f8e0206 */
[----:B------:R-:W-:Y:S02]  /*1ea0*/  UIADD3 UR8, UPT, UPT, UR8, 0x3600, URZ ;  /* 0x0000360008087890 */ /* 0x000fe4000fffe0ff */
[----:B------:R-:W-:Y:S02]  /*1eb0*/  ULEA UR7, UR7, UR15, 0xa ;  /* 0x0000000f07077291 */ /* 0x000fe4000f8e50ff */
[----:B------:R-:W-:Y:S02]  /*1ec0*/  UIADD3 UR32, UP0, UPT, UR44, 0x200, URZ ;  /* 0x000002002c207890 */ /* 0x000fe4000ff1e0ff */
[----:B------:R-:W-:Y:S02]  /*1ed0*/  UPRMT UR7, UR7, 0x5410, URZ ;  /* 0x0000541007077896 */ /* 0x000fe400080000ff */
[----:B------:R-:W-:Y:S02]  /*1ee0*/  ULEA UR17, UR17, UR29, 0x1 ;  /* 0x0000001d11117291 */ /* 0x000fe4000f8e08ff */
[----:B------:R-:W-:Y:S02]  /*1ef0*/  UIADD3.X UR33, UPT, UPT, URZ, UR45, URZ, UP0, !UPT ;  /* 0x0000002dff217290 */ /* 0x000fe400087fe4ff */
[----:B------:R-:W-:Y:S02]  /*1f00*/  ULOP3.LUT UR19, UR38, UR10, URZ, 0xfc, !UPT ;  /* 0x0000000a26137292 */ /* 0x000fe4000f8efcff */
[----:B------:R-:W-:Y:S01]  /*1f10*/  UIADD3 UR16, UPT, UPT, UR17, 0x1d600, URZ ;  /* 0x0001d60011107890 */ /* 0x000fe2000fffe0ff */
[----:B------:R4:W-:Y:S01]  /*1f20*/  UTMALDG.5D.IM2COL [UR8], [UR34], UR7 ;  /* 0x00000008220073b4 */ /* 0x0009e20008060007 */
[----:B------:R-:W-:Y:S02]  /*1f30*/  UIADD3 UR36, UPT, UPT, UR20, 0x1, URZ ;  /* 0x0000000114247890 */ /* 0x000fe4000fffe0ff */
[----:B------:R-:W-:Y:S02]  /*1f40*/  UIADD3 UR28, UPT, UPT, UR21, 0x1, URZ ;  /* 0x00000001151c7890 */ /* 0x000fe4000fffe0ff */
[----:B------:R-:W-:Y:S02]  /*1f50*/  UISETP.NE.AND UP2, UPT, UR36, UR52, UPT ;  /* 0x000000342400728c */ /* 0x000fe4000bf45270 */
[----:B------:R-:W-:Y:S02]  /*1f60*/  UIADD3 UR26, UPT, UPT, UR22, 0x1, URZ ;  /* 0x00000001161a7890 */ /* 0x000fe4000fffe0ff */
[----:B------:R-:W-:Y:S01]  /*1f70*/  UIADD3 UR31, UPT, UPT, UR31, 0x1, URZ ;  /* 0x000000011f1f7890 */ /* 0x000fe2000fffe0ff */
[----:B------:R-:W-:Y:S01]  /*1f80*/  UMOV UR49, 0x30000 ;  /* 0x0003000000317882 */ /* 0x000fe20000000000 */
[----:B------:R-:W-:Y:S01]  /*1f90*/  UMOV UR46, 0x0 ;  /* 0x00000000002e7882 */ /* 0x000fe20000000000 */
[----:B------:R-:W-:Y:S01]  /*1fa0*/  UMOV UR47, 0x10000000 ;  /* 0x10000000002f7882 */ /* 0x000fe20000000000 */
[----:B------:R-:W-:Y:S03]  /*1fb0*/  UMOV UR17, UR9 ;  /* 0x0000000900117c82 */ /* 0x000fe60008000000 */
[----:B------:R-:W-:Y:S01]  /*1fc0*/  @UP2 UIADD3 UR28, UPT, UPT, UR21, URZ, URZ ;  /* 0x000000ff151c2290 */ /* 0x000fe2000fffe0ff */
[----:B------:R3:W-:Y:S03]  /*1fd0*/  UTMALDG.5D.MULTICAST [UR16], [UR32], UR49, desc[UR46] ;  /* 0x00002e10200073b4 */ /* 0x0007e60008021831 */
[----:B------:R-:W-:Y:S11]  /*1fe0*/  UISETP.NE.AND UP1, UPT, UR28, UR40, UPT ;  /* 0x000000281c00728c */ /* 0x000ff6000bf25270 */
[----:B------:R-:W-:Y:S04]  /*1ff0*/  @UP1 UIADD3 UR26, UPT, UPT, UR22, URZ, URZ ;  /* 0x000000ff161a1290 */ /* 0x000fe8000fffe0ff */
[----:B------:R-:W-:Y:S02]  /*2000*/  UISETP.NE.AND UP0, UPT, UR26, UR41, UPT ;  /* 0x000000291a00728c */ /* 0x000fe4000bf05270 */
[----:B----4-:R-:W-:Y:S01]  /*2010*/  UIADD3 UR8, UPT, UPT, UR27, 0x1, URZ ;  /* 0x000000011b087890 */ /* 0x010fe2000fffe0ff */
[----:B------:R-:W-:Y:S08]  /*2020*/  UMOV UR7, UR30 ;  /* 0x0000001e00077c82 */ /* 0x000ff00008000000 */
[----:B------:R-:W-:Y:S07]  /*2030*/  @UP0 UIADD3 UR8, UPT, UPT, UR27, URZ, URZ ;  /* 0x000000ff1b080290 */ /* 0x000fee000fffe0ff */
[----:B------:R-:W-:Y:S01]  /*2040*/  UMOV UR27, UR8 ;  /* 0x00000008001b7c82 */ /* 0x000fe20008000000 */
[----:B---3--:R-:W-:Y:S02]  /*2050*/  USEL UR22, UR26, URZ, UP0 ;  /* 0x000000ff1a167287 */ /* 0x008fe40008000000 */
[----:B------:R-:W-:Y:S02]  /*2060*/  UISETP.NE.AND UP0, UPT, UR31, UR43, UPT ;  /* 0x0000002b1f00728c */ /* 0x000fe4000bf05270 */
[----:B------:R-:W-:Y:S02]  /*2070*/  USEL UR20, UR36, URZ, UP2 ;  /* 0x000000ff24147287 */ /* 0x000fe40009000000 */
[----:B------:R-:W-:Y:S05]  /*2080*/  USEL UR21, UR28, URZ, UP1 ;  /* 0x000000ff1c157287 */ /* 0x000fea0008800000 */
[----:B-1----:R-:W-:Y:S07]  /*2090*/  BRA.U UP0, `(.L_x_29) ;  /* 0xfffffffd00007547 */ /* 0x002fee000b83ffff */
.L_x_23:
[----:B------:R-:W-:Y:S01]  /*20a0*/  ULEA UR4, UR30, UR29, 0x3 ;  /* 0x0000001d1e047291 */ /* 0x000fe2000f8e18ff */
[----:B-1----:R-:W-:Y:S01]  /*20b0*/  SHF.L.U32 R0, R3, 0x1f, RZ ;  /* 0x0000001f03007819 */ /* 0x002fe200000006ff */
[----:B------:R-:W-:Y:S01]  /*20c0*/  @!P1 SYNCS.ARRIVE.TRANS64.A1T0 RZ, [UR29+0x1d8], RZ ;  /* 0x0001d8ffffff99a7 */ /* 0x000fe2000810001d */
[----:B------:R-:W-:-:S06]  /*20d0*/  UISETP.GE.AND UP0, UPT, UR53, 0x1, UPT ;  /* 0x000000013500788c */ /* 0x000fcc000bf06270 */
[----:B--2---:R1:W2:Y:S03]  /*20e0*/  SYNCS.PHASECHK.TRANS64.TRYWAIT P0, [UR4+0xd0], R0 ;  /* 0x0000d000ff0075a7 */ /* 0x0042a60008001104 */
[----:B------:R-:W-:Y:S05]  /*20f0*/  BRA.U !UP0, `(.L_x_30) ;  /* 0x0000000508a07547 */ /* 0x000fea000b800000 */
[----:B------:R-:W3:Y:S01]  /*2100*/  LDCU.128 UR8, c[0x0][0x480] ;  /* 0x00009000ff0877ac */ /* 0x000ee20008000c00 */
[----:B------:R-:W4:Y:S01]  /*2110*/  LDCU.128 UR32, c[0x0][0x490] ;  /* 0x00009200ff2077ac */ /* 0x000f220008000c00 */
[----:B------:R-:W1:Y:S01]  /*2120*/  LDCU UR13, c[0x0][0x4c8] ;  /* 0x00009900ff0d77ac */ /* 0x000e620008000800 */
        /* <DEDUP_REMOVED lines=14> */
[----:B------:R-:W4:Y:S03]  /*2210*/  LDCU.64 UR32, c[0x0][0x4c0] ;  /* 0x00009800ff2077ac */ /* 0x000f260008000a00 */
[----:B------:R-:W-:-:S02]  /*2220*/  USEL UR4, UR5, UR4, !UP0 ;  /* 0x0000000405047287 */ /* 0x000fc4000c000000 */
[----:B------:R-:W-:Y:S02]  /*2230*/  UISETP.NE.AND UP0, UPT, UR34, 0x1, UPT ;  /* 0x000000012200788c */ /* 0x000fe4000bf05270 */
[----:B------:R-:W-:Y:S01]  /*2240*/  UIMAD.WIDE.U32 UR6, UR4, UR35, URZ ;  /* 0x00000023040672a5 */ /* 0x000fe2000f8e00ff */
[----:B------:R-:W1:Y:S01]  /*2250*/  LDCU.64 UR24, c[0x0][0x4d0] ;  /* 0x00009a00ff1877ac */ /* 0x000e620008000a00 */
[----:B------:R-:W-:-:S05]  /*2260*/  UIADD3 UR43, UPT, UPT, UR53, UR43, URZ ;  /* 0x0000002b352b7290 */ /* 0x000fca000fffe0ff */
[----:B------:R-:W-:Y:S01]  /*2270*/  UMOV UR6, UR7 ;  /* 0x0000000700067c82 */ /* 0x000fe20008000000 */
[----:B------:R-:W-:Y:S02]  /*2280*/  UIADD3 UR7, UPT, UPT, -UR5, URZ, URZ ;  /* 0x000000ff05077290 */ /* 0x000fe4000fffe1ff */
[----:B---3--:R-:W-:Y:S02]  /*2290*/  USHF.R.U32.HI UR6, URZ, UR9, UR6 ;  /* 0x00000009ff067299 */ /* 0x008fe40008011606 */
[----:B------:R-:W-:Y:S02]  /*22a0*/  UIMAD UR7, UR8, UR7, UR48 ;  /* 0x00000007080772a4 */ /* 0x000fe4000f8e0230 */
[----:B------:R-:W-:Y:S02]  /*22b0*/  USEL UR14, UR4, UR6, !UP0 ;  /* 0x00000006040e7287 */ /* 0x000fe4000c000000 */
[----:B------:R-:W-:Y:S02]  /*22c0*/  UIADD3 UR6, UPT, UPT, -UR4, URZ, URZ ;  /* 0x000000ff04067290 */ /* 0x000fe4000fffe1ff */
[----:B------:R-:W-:-:S02]  /*22d0*/  UIADD3 UR9, UPT, UPT, -UR14, URZ, URZ ;  /* 0x000000ff0e097290 */ /* 0x000fc4000fffe1ff */
[----:B------:R-:W-:Y:S02]  /*22e0*/  UIMAD UR12, UR11, UR6, UR5 ;  /* 0x000000060b0c72a4 */ /* 0x000fe4000f8e0205 */
[----:B------:R-:W-:Y:S02]  /*22f0*/  UIMAD UR9, UR34, UR9, UR4 ;  /* 0x00000009220972a4 */ /* 0x000fe4000f8e0204 */
[----:B----4-:R-:W-:Y:S01]  /*2300*/  UIMAD UR11, UR7, UR32, UR10 ;  /* 0x00000020070b72a4 */ /* 0x010fe2000f8e020a */
[----:B------:R-:W3:Y:S02]  /*2310*/  LDCU.64 UR4, c[0x0][0x4f8] ;  /* 0x00009f00ff0477ac */ /* 0x000ee40008000a00 */
[----:B------:R-:W4:Y:S01]  /*2320*/  LDCU UR6, c[0x0][0x500] ;  /* 0x0000a000ff0677ac */ /* 0x000f220008000800 */
[----:B-1----:R-:W-:Y:S02]  /*2330*/  UIMAD UR12, UR12, UR33, UR16 ;  /* 0x000000210c0c72a4 */ /* 0x002fe4000f8e0210 */
[----:B------:R-:W-:Y:S01]  /*2340*/  UIMAD UR13, UR9, UR13, UR17 ;  /* 0x0000000d090d72a4 */ /* 0x000fe2000f8e0211 */
[----:B------:R-:W-:Y:S01]  /*2350*/  UMOV UR36, UR53 ;  /* 0x0000003500247c82 */ /* 0x000fe20008000000 */
[----:B------:R-:W-:-:S10]  /*2360*/  UMOV UR7, UR30 ;  /* 0x0000001e00077c82 */ /* 0x000fd40008000000 */
.L_x_36:
[----:B------:R-:W-:Y:S01]  /*2370*/  @!P3 MOV R4, 0x2000 ;  /* 0x000020000004b802 */ /* 0x000fe20000000f00 */
[----:B------:R-:W-:Y:S01]  /*2380*/  ULEA UR9, UR7, UR29, 0x3 ;  /* 0x0000001d07097291 */ /* 0x000fe2000f8e18ff */
[----:B--23--:R-:W-:Y:S11]  /*2390*/  @P0 BRA `(.L_x_31) ;  /* 0x00000000000c0947 */ /* 0x00cff60003800000 */
[----:B------:R-:W-:Y:S04]  /*23a0*/  SHF.L.U32 R5, R3, 0x1f, RZ ;  /* 0x0000001f03057819 */ /* 0x000fe800000006ff */
[----:B------:R-:W1:Y:S02]  /*23b0*/  SYNCS.PHASECHK.TRANS64.TRYWAIT P0, [UR9+0xd0], R5 ;  /* 0x0000d005ff0075a7 */ /* 0x000e640008001109 */
[----:B-1----:R-:W-:Y:S05]  /*23c0*/  @!P0 BRA `(.L_x_32) ;  /* 0x00000064004c8947 */ /* 0x002fea0003800000 */
.L_x_31:
[----:B------:R2:W-:Y:S01]  /*23d0*/  @!P3 SYNCS.ARRIVE.TRANS64 RZ, [UR9], R4 ;  /* 0x00000004ffffb9a7 */ /* 0x0005e20008000009 */
[----:B------:R-:W-:Y:S04]  /*23e0*/  ULOP3.LUT UR8, UR37, 0x2, URZ, 0xfc, !UPT ;  /* 0x0000000225087892 */ /* 0x000fe8000f8efcff */
[----:B------:R-:W-:Y:S09]  /*23f0*/  UISETP.NE.AND UP0, UPT, UR8, 0x2, UPT ;  /* 0x000000020800788c */ /* 0x000ff2000bf05270 */
[----:B------:R-:W-:Y:S05]  /*2400*/  BRA.U UP0, `(.L_x_33) ;  /* 0x0000000100047547 */ /* 0x000fea000b800000 */
[----:B---34-:R-:W-:Y:S05]  /*2410*/  BPT.TRAP 0x1 ;  /* 0x000000040000795c */ /* 0x018fea0000300000 */
.L_x_33:
[----:B------:R-:W-:Y:S04]  /*2420*/  BSSY.RECONVERGENT B0, `(.L_x_34) ;  /* 0x0000003000007945 */ /* 0x000fe80003800200 */
[----:B------:R-:W-:Y:S05]  /*2430*/  @P2 BRA `(.L_x_35) ;  /* 0x0000000000042947 */ /* 0x000fea0003800000 */
[----:B---34-:R-:W-:Y:S05]  /*2440*/  BPT.TRAP 0x1 ;  /* 0x000000040000795c */ /* 0x018fea0000300000 */
.L_x_35:
[----:B---34-:R-:W-:Y:S05]  /*2450*/  BSYNC.RECONVERGENT B0 ;  /* 0x0000000000007941 */ /* 0x018fea0003800200 */
.L_x_34:
        /* <DEDUP_REMOVED lines=11> */
[----:B-1----:R-:W-:Y:S01]  /*2510*/  SHF.L.U32 R0, R3, 0x1f, RZ ;  /* 0x0000001f03007819 */ /* 0x002fe200000006ff */
[----:B------:R-:W-:Y:S02]  /*2520*/  USHF.L.U32 UR10, UR27, 0x5, URZ ;  /* 0x000000051b0a7899 */ /* 0x000fe400080006ff */
[----:B------:R-:W-:Y:S01]  /*2530*/  UIADD3.X UR35, UPT, UPT, URZ, UR45, URZ, UP0, !UPT ;  /* 0x0000002dff237290 */ /* 0x000fe200087fe4ff */
[----:B------:R1:W3:Y:S01]  /*2540*/  SYNCS.PHASECHK.TRANS64.TRYWAIT P0, [UR8+0xd0], R0 ;  /* 0x0000d000ff0075a7 */ /* 0x0002e20008001108 */
        /* <DEDUP_REMOVED lines=14> */
[----:B------:R-:W-:Y:S01]  /*2630*/  UIADD3 UR26, UPT, UPT, UR22, 0x1, URZ ;  /* 0x00000001161a7890 */ /* 0x000fe2000fffe0ff */
[----:B------:R-:W-:Y:S01]  /*2640*/  UMOV UR48, 0x30000 ;  /* 0x0003000000307882 */ /* 0x000fe20000000000 */
[----:B------:R-:W-:Y:S01]  /*2650*/  UMOV UR46, 0x0 ;  /* 0x00000000002e7882 */ /* 0x000fe20000000000 */
[----:B------:R-:W-:Y:S01]  /*2660*/  UMOV UR47, 0x10000000 ;  /* 0x10000000002f7882 */ /* 0x000fe20000000000 */
[----:B------:R-:W-:Y:S02]  /*2670*/  UMOV UR17, UR9 ;  /* 0x0000000900117c82 */ /* 0x000fe40008000000 */
[----:B------:R2:W-:Y:S03]  /*2680*/  UTMALDG.5D.MULTICAST [UR16], [UR32], UR48, desc[UR46] ;  /* 0x00002e10200073b4 */ /* 0x0005e60008021830 */
[----:B------:R-:W-:Y:S04]  /*2690*/  @UP2 UIADD3 UR28, UPT, UPT, UR21, URZ, URZ ;  /* 0x000000ff151c2290 */ /* 0x000fe8000fffe0ff */
[----:B------:R-:W-:Y:S11]  /*26a0*/  UISETP.NE.AND UP1, UPT, UR28, UR40, UPT ;  /* 0x000000281c00728c */ /* 0x000ff6000bf25270 */
[----:B------:R-:W-:Y:S04]  /*26b0*/  @UP1 UIADD3 UR26, UPT, UPT, UR22, URZ, URZ ;  /* 0x000000ff161a1290 */ /* 0x000fe8000fffe0ff */
[----:B------:R-:W-:Y:S02]  /*26c0*/  UISETP.NE.AND UP0, UPT, UR26, UR41, UPT ;  /* 0x000000291a00728c */ /* 0x000fe4000bf05270 */
[----:B----4-:R-:W-:Y:S02]  /*26d0*/  UIADD3 UR8, UPT, UPT, UR27, 0x1, URZ ;  /* 0x000000011b087890 */ /* 0x010fe4000fffe0ff */
[----:B------:R-:W-:Y:S07]  /*26e0*/  UIADD3 UR7, UPT, UPT, UR36, -0x1, URZ ;  /* 0xffffffff24077890 */ /* 0x000fee000fffe0ff */
[----:B------:R-:W-:Y:S07]  /*26f0*/  @UP0 UIADD3 UR8, UPT, UPT, UR27, URZ, URZ ;  /* 0x000000ff1b080290 */ /* 0x000fee000fffe0ff */
[----:B------:R-:W-:Y:S01]  /*2700*/  UMOV UR27, UR8 ;  /* 0x00000008001b7c82 */ /* 0x000fe20008000000 */
[----:B--2---:R-:W-:Y:S02]  /*2710*/  USEL UR22, UR26, URZ, UP0 ;  /* 0x000000ff1a167287 */ /* 0x004fe40008000000 */
[----:B------:R-:W-:Y:S02]  /*2720*/  UISETP.GT.U32.AND UP0, UPT, UR36, 0x1, UPT ;  /* 0x000000012400788c */ /* 0x000fe4000bf04070 */
[----:B------:R-:W-:Y:S02]  /*2730*/  USEL UR20, UR31, URZ, UP2 ;  /* 0x000000ff1f147287 */ /* 0x000fe40009000000 */
[----:B------:R-:W-:Y:S01]  /*2740*/  USEL UR21, UR28, URZ, UP1 ;  /* 0x000000ff1c157287 */ /* 0x000fe20008800000 */
[----:B------:R-:W-:Y:S01]  /*2750*/  UMOV UR36, UR7 ;  /* 0x0000000700247c82 */ /* 0x000fe20008000000 */
[----:B------:R-:W-:Y:S03]  /*2760*/  UMOV UR7, UR30 ;  /* 0x0000001e00077c82 */ /* 0x000fe60008000000 */
[----:B-1----:R-:W-:Y:S07]  /*2770*/  BRA.U UP0, `(.L_x_36) ;  /* 0xfffffff900fc7547 */ /* 0x002fee000b83ffff */
.L_x_30:
[----:B------:R-:W-:Y:S01]  /*2780*/  SHF.L.U32 R4, R2, 0x1f, RZ ;  /* 0x0000001f02047819 */ /* 0x000fe200000006ff */
[----:B------:R-:W-:-:S03]  /*2790*/  NOP ;  /* 0x0000000000007918 */ /* 0x000fc60000000000 */
[----:B--23--:R-:W2:Y:S02]  /*27a0*/  SYNCS.PHASECHK.TRANS64.TRYWAIT P0, [UR29+0x1e0], R4 ;  /* 0x0001e004ff0075a7 */ /* 0x00cea4000800111d */
[----:B--2---:R-:W-:Y:S05]  /*27b0*/  @!P0 BRA `(.L_x_37) ;  /* 0x0000006000688947 */ /* 0x004fea0003800000 */
.L_x_140:
[----:B-1----:R-:W1:Y:S01]  /*27c0*/  LDS.128 R4, [UR29+0x220] ;  /* 0x0002201dff047984 */ /* 0x002e620008000c00 */
[----:B------:R-:W-:Y:S02]  /*27d0*/  UIADD3 UR4, UPT, UPT, UR29, 0x1e8, URZ ;  /* 0x000001e81d047890 */ /* 0x000fe4000fffe0ff */
[----:B------:R-:W-:Y:S01]  /*27e0*/  UISETP.GE.AND UP0, UPT, UR39, 0x1, UPT ;  /* 0x000000012700788c */ /* 0x000fe2000bf06270 */
[----:B------:R-:W-:Y:S01]  /*27f0*/  @!PT LDS RZ, [RZ] ;  /* 0x00000000fffff984 */ /* 0x000fe20000000800 */
[----:B------:R-:W-:Y:S01]  /*2800*/  @!PT LDS RZ, [RZ] ;  /* 0x00000000fffff984 */ /* 0x000fe20000000800 */
[----:B------:R-:W-:Y:S01]  /*2810*/  @!PT LDS RZ, [RZ] ;  /* 0x00000000fffff984 */ /* 0x000fe20000000800 */
[----:B------:R-:W-:Y:S01]  /*2820*/  @!PT LDS RZ, [RZ] ;  /* 0x00000000fffff984 */ /* 0x000fe20000000800 */
[----:B------:R2:W-:Y:S06]  /*2830*/  MEMBAR.ALL.CTA ;  /* 0x0000000000007992 */ /* 0x0005ec0000008000 */
[----:B--2---:R-:W2:Y:S01]  /*2840*/  FENCE.VIEW.ASYNC.S ;  /* 0x00000000000073c6 */ /* 0x004ea20000000000 */
[----:B------:R-:W-:-:S09]  /*2850*/  UPRMT UR4, URZ, 0x654, UR4 ;  /* 0x00000654ff047896 */ /* 0x000fd20008000004 */
[----:B--2---:R-:W-:Y:S01]  /*2860*/  SYNCS.ARRIVE.TRANS64.RED.A1T0 RZ, [UR4], RZ ;  /* 0x000000ffffff79a7 */ /* 0x004fe20008100404 */
[----:B-1----:R-:W-:-:S13]  /*2870*/  LOP3.LUT P0, RZ, R6, 0x1, RZ, 0xc0, !PT ;  /* 0x0000000106ff7812 */ /* 0x002fda000780c0ff */
[----:B------:R-:W-:Y:S01]  /*2880*/  VOTEU.ANY UP1, P0 ;  /* 0x0000000000ff7886 */ /* 0x000fe20000020100 */
[----:B------:R-:W-:-:S13]  /*2890*/  PLOP3.LUT P0, PT, PT, PT, UP1, 0x80, 0x8 ;  /* 0x000000000008781c */ /* 0x000fda0003f0f018 */
[----:B------:R-:W-:Y:S02]  /*28a0*/  @P0 MOV R0, R4 ;  /* 0x0000000400000202 */ /* 0x000fe40000000f00 */
[----:B------:R-:W-:Y:S02]  /*28b0*/  @P0 LOP3.LUT R4, R5, 0xffff, RZ, 0xc0, !PT ;  /* 0x0000ffff05040812 */ /* 0x000fe400078ec0ff */
[----:B------:R-:W-:Y:S02]  /*28c0*/  @P0 R2UR UR6, R0 ;  /* 0x00000000000602ca */ /* 0x000fe400000e0000 */
[----:B------:R-:W-:-:S11]  /*28d0*/  @P0 R2UR UR5, R4 ;  /* 0x00000000040502ca */ /* 0x000fd600000e0000 */
[----:B------:R-:W-:Y:S02]  /*28e0*/  @UP1 UMOV UR51, UR6 ;  /* 0x0000000600331c82 */ /* 0x000fe40008000000 */
[----:B------:R-:W-:Y:S01]  /*28f0*/  @UP1 UMOV UR50, UR5 ;  /* 0x0000000500321c82 */ /* 0x000fe20008000000 */
[----:B------:R-:W-:Y:S05]  /*2900*/  BRA.U !UP0, `(.L_x_38) ;  /* 0x0000000108d47547 */ /* 0x000fea000b800000 */
[----:B------:R-:W1:Y:S01]  /*2910*/  LDCU.128 UR16, c[0x0][0xc10] ;  /* 0x00018200ff1077ac */ /* 0x000e620008000c00 */
[----:B------:R-:W2:Y:S01]  /*2920*/  LDCU UR21, c[0x0][0xc20] ;  /* 0x00018400ff1577ac */ /* 0x000ea20008000800 */
[----:B------:R-:W3:Y:S01]  /*2930*/  LDCU UR20, c[0x0][0xc0c] ;  /* 0x00018180ff1477ac */ /* 0x000ee20008000800 */
[----:B------:R-:W4:Y:S01]  /*2940*/  LDCU.64 UR8, c[0x0][0xc28] ;  /* 0x00018500ff0877ac */ /* 0x000f220008000a00 */
[----:B------:R-:W-:Y:S02]  /*2950*/  UISETP.NE.AND UP3, UPT, UR39, 0x1, UPT ;  /* 0x000000012700788c */ /* 0x000fe4000bf65270 */
[----:B-1----:R-:W-:Y:S02]  /*2960*/  UIMAD.WIDE.U32 UR4, UR54, UR19, URZ ;  /* 0x00000013360472a5 */ /* 0x002fe4000f8e00ff */
[----:B------:R-:W-:Y:S02]  /*2970*/  UIMAD.WIDE.U32 UR6, UR55, UR16, URZ ;  /* 0x00000010370672a5 */ /* 0x000fe4000f8e00ff */
[----:B------:R-:W-:-:S02]  /*2980*/  UISETP.NE.AND UP0, UPT, UR18, 0x1, UPT ;  /* 0x000000011200788c */ /* 0x000fc4000bf05270 */
[----:B------:R-:W-:Y:S01]  /*2990*/  UIMAD.WIDE.U32 UR14, UR50, UR19, URZ ;  /* 0x00000013320e72a5 */ /* 0x000fe2000f8e00ff */
[----:B------:R-:W-:Y:S01]  /*29a0*/  UMOV UR4, UR5 ;  /* 0x0000000500047c82 */ /* 0x000fe20008000000 */
[----:B---3--:R-:W-:Y:S02]  /*29b0*/  UISETP.NE.AND UP2, UPT, UR20, 0x1, UPT ;  /* 0x000000011400788c */ /* 0x008fe4000bf45270 */
[----:B--2---:R-:W-:Y:S02]  /*29c0*/  USHF.R.U32.HI UR5, URZ, UR21, UR4 ;  /* 0x00000015ff057299 */ /* 0x004fe40008011604 */
[----:B------:R-:W-:Y:S01]  /*29d0*/  UIMAD.WIDE.U32 UR12, UR51, UR16, URZ ;  /* 0x00000010330c72a5 */ /* 0x000fe2000f8e00ff */
[----:B------:R-:W-:Y:S01]  /*29e0*/  UMOV UR4, UR7 ;  /* 0x0000000700047c82 */ /* 0x000fe20008000000 */
[----:B------:R-:W-:Y:S02]  /*29f0*/  USEL UR5, UR54, UR5, !UP0 ;  /* 0x0000000536057287 */ /* 0x000fe4000c000000 */
[----:B------:R-:W-:-:S02]  /*2a00*/  USHF.R.U32.HI UR4, URZ, UR17, UR4 ;  /* 0x00000011ff047299 */ /* 0x000fc40008011604 */
[----:B----4-:R-:W-:Y:S02]  /*2a10*/  UIMAD.WIDE.U32 UR10, UR5, UR8, URZ ;  /* 0x00000008050a72a5 */ /* 0x010fe4000f8e00ff */
[----:B------:R-:W-:Y:S01]  /*2a20*/  USEL UR6, UR55, UR4, !UP2 ;  /* 0x0000000437067287 */ /* 0x000fe2000d000000 */
[----:B------:R-:W-:Y:S02]  /*2a30*/  UMOV UR12, UR13 ;  /* 0x0000000d000c7c82 */ /* 0x000fe40008000000 */
[----:B------:R-:W-:Y:S01]  /*2a40*/  UMOV UR4, UR15 ;  /* 0x0000000f00047c82 */ /* 0x000fe20008000000 */
[----:B------:R-:W-:Y:S01]  /*2a50*/  UIMAD.WIDE.U32 UR14, UR6, UR8, URZ ;  /* 0x00000008060e72a5 */ /* 0x000fe2000f8e00ff */
[----:B------:R-:W-:Y:S01]  /*2a60*/  UMOV UR10, UR11 ;  /* 0x0000000b000a7c82 */ /* 0x000fe20008000000 */
[----:B------:R-:W-:Y:S02]  /*2a70*/  USHF.R.U32.HI UR4, URZ, UR21, UR4 ;  /* 0x00000015ff047299 */ /* 0x000fe40008011604 */
[----:B------:R-:W-:-:S03]  /*2a80*/  @UP3 USHF.R.U32.HI UR5, URZ, UR9, UR10 ;  /* 0x00000009ff053299 */ /* 0x000fc6000801160a */
[----:B------:R-:W-:Y:S01]  /*2a90*/  UMOV UR14, UR15 ;  /* 0x0000000f000e7c82 */ /* 0x000fe20008000000 */
[----:B------:R-:W-:Y:S02]  /*2aa0*/  USHF.R.U32.HI UR17, URZ, UR17, UR12 ;  /* 0x00000011ff117299 */ /* 0x000fe4000801160c */
[----:B------:R-:W-:Y:S02]  /*2ab0*/  USEL UR4, UR50, UR4, !UP0 ;  /* 0x0000000432047287 */ /* 0x000fe4000c000000 */
[----:B------:R-:W-:Y:S02]  /*2ac0*/  @UP3 USHF.R.U32.HI UR6, URZ, UR9, UR14 ;  /* 0x00000009ff063299 */ /* 0x000fe4000801160e */
[----:B------:R-:W-:Y:S02]  /*2ad0*/  UIMAD UR7, UR39, UR5, URZ ;  /* 0x00000005270772a4 */ /* 0x000fe4000f8e02ff */
[----:B------:R-:W-:Y:S02]  /*2ae0*/  USEL UR5, UR51, UR17, !UP2 ;  /* 0x0000001133057287 */ /* 0x000fe4000d000000 */
[----:B------:R-:W-:-:S02]  /*2af0*/  UIMAD UR12, UR39, UR6, URZ ;  /* 0x00000006270c72a4 */ /* 0x000fc4000f8e02ff */
[----:B------:R-:W-:Y:S02]  /*2b00*/  UISETP.GE.AND UP0, UPT, UR4, UR7, UPT ;  /* 0x000000070400728c */ /* 0x000fe4000bf06270 */
[----:B------:R-:W-:Y:S02]  /*2b10*/  UIMAD.WIDE.U32 UR10, UR4, UR8, URZ ;  /* 0x00000008040a72a5 */ /* 0x000fe4000f8e00ff */
[----:B------:R-:W-:Y:S02]  /*2b20*/  UISETP.GE.OR UP0, UPT, UR5, UR12, UP0 ;  /* 0x0000000c0500728c */ /* 0x000fe40008706670 */
[----:B------:R-:W-:Y:S02]  /*2b30*/  UIMAD.WIDE.U32 UR12, UR5, UR8, URZ ;  /* 0x00000008050c72a5 */ /* 0x000fe4000f8e00ff */
[----:B------:R-:W-:Y:S01]  /*2b40*/  UIADD3 UR10, UPT, UPT, -UR4, URZ, URZ ;  /* 0x000000ff040a7290 */ /* 0x000fe2000fffe1ff */
[----:B------:R-:W-:Y:S01]  /*2b50*/  UMOV UR8, UR11 ;  /* 0x0000000b00087c82 */ /* 0x000fe20008000000 */
[----:B------:R-:W-:-:S02]  /*2b60*/  UIADD3 UR11, UPT, UPT, -UR5, URZ, URZ ;  /* 0x000000ff050b7290 */ /* 0x000fc4000fffe1ff */
[----:B------:R-:W-:-:S03]  /*2b70*/  USHF.R.U32.HI UR8, URZ, UR9, UR8 ;  /* 0x00000009ff087299 */ /* 0x000fc60008011608 */
[----:B------:R-:W-:Y:S01]  /*2b80*/  @!UP0 UMOV UR7, UR13 ;  /* 0x0000000d00078c82 */ /* 0x000fe20008000000 */
[----:B------:R-:W-:Y:S02]  /*2b90*/  UIMAD UR10, UR18, UR10, UR50 ;  /* 0x0000000a120a72a4 */ /* 0x000fe4000f8e0232 */
[----:B------:R-:W-:Y:S02]  /*2ba0*/  USEL UR8, UR4, UR8, !UP3 ;  /* 0x0000000804087287 */ /* 0x000fe4000d800000 */
[----:B------:R-:W-:Y:S02]  /*2bb0*/  @!UP0 USHF.R.U32.HI UR7, URZ, UR9, UR7 ;  /* 0x00000009ff078299 */ /* 0x000fe40008011607 */
[----:B------:R-:W-:Y:S02]  /*2bc0*/  UIADD3 UR9, UPT, UPT, -UR8, URZ, URZ ;  /* 0x000000ff08097290 */ /* 0x000fe4000fffe1ff */
[----:B------:R-:W-:Y:S02]  /*2bd0*/  @!UP0 USEL UR7, UR5, UR7, !UP3 ;  /* 0x0000000705078287 */ /* 0x000fe4000d800000 */
[----:B------:R-:W-:-:S02]  /*2be0*/  UIMAD UR9, UR39, UR9, UR4 ;  /* 0x00000009270972a4 */ /* 0x000fc4000f8e0204 */
[----:B------:R-:W-:Y:S02]  /*2bf0*/  @!UP0 UIADD3 UR8, UPT, UPT, UR8, -UR7, URZ ;  /* 0x8000000708088290 */ /* 0x000fe4000fffe0ff */
[----:B------:R-:W-:Y:S02]  /*2c00*/  @!UP0 UIMAD UR7, UR9, UR6, UR7 ;  /* 0x00000006090782a4 */ /* 0x000fe4000f8e0207 */
[----:B------:R-:W-:Y:S02]  /*2c10*/  @!UP0 UIMAD UR4, UR39, UR8, UR5 ;  /* 0x00000008270482a4 */ /* 0x000fe4000f8e0205 */
[----:B------:R-:W-:Y:S02]  /*2c20*/  UIMAD UR6, UR20, UR11, UR51 ;  /* 0x0000000b140672a4 */ /* 0x000fe4000f8e0233 */
[----:B------:R-:W-:Y:S01]  /*2c30*/  UIMAD UR50, UR4, UR18, UR10 ;  /* 0x00000012043272a4 */ /* 0x000fe2000f8e020a */
[----:B------:R-:W-:Y:S02]  /*2c40*/  @!UP0 UMOV UR5, UR7 ;  /* 0x0000000700058c82 */ /* 0x000fe40008000000 */
[----:B------:R-:W-:-:S12]  /*2c50*/  UIMAD UR51, UR5, UR20, UR6 ;  /* 0x00000014053372a4 */ /* 0x000fd8000f8e0206 */
.L_x_38:
[----:B------:R-:W1:Y:S02]  /*2c60*/  LDCU UR4, c[0x0][0xc30] ;  /* 0x00018600ff0477ac */ /* 0x000e640008000800 */
[----:B-1----:R-:W-:-:S09]  /*2c70*/  UISETP.NE.AND UP0, UPT, UR4, 0x1, UPT ;  /* 0x000000010400788c */ /* 0x002fd2000bf05270 */
[----:B------:R-:W-:Y:S05]  /*2c80*/  BRA.U UP0, `(.L_x_39) ;  /* 0x0000000100447547 */ /* 0x000fea000b800000 */
[----:B------:R-:W1:Y:S01]  /*2c90*/  LDCU.128 UR8, c[0x0][0xc10] ;  /* 0x00018200ff0877ac */ /* 0x000e620008000c00 */
[----:B------:R-:W2:Y:S01]  /*2ca0*/  LDCU UR12, c[0x0][0xc0c] ;  /* 0x00018180ff0c77ac */ /* 0x000ea20008000800 */
[----:B------:R-:W3:Y:S01]  /*2cb0*/  LDCU UR13, c[0x0][0xc20] ;  /* 0x00018400ff0d77ac */ /* 0x000ee20008000800 */
[----:B-1----:R-:W-:Y:S02]  /*2cc0*/  UIMAD.WIDE.U32 UR6, UR51, UR8, URZ ;  /* 0x00000008330672a5 */ /* 0x002fe4000f8e00ff */
[----:B------:R-:W-:Y:S02]  /*2cd0*/  UIMAD.WIDE.U32 UR4, UR50, UR11, URZ ;  /* 0x0000000b320472a5 */ /* 0x000fe4000f8e00ff */
[----:B--2---:R-:W-:Y:S02]  /*2ce0*/  UISETP.NE.AND UP2, UPT, UR12, 0x1, UPT ;  /* 0x000000010c00788c */ /* 0x004fe4000bf45270 */
[----:B------:R-:W-:Y:S01]  /*2cf0*/  UISETP.NE.AND UP0, UPT, UR10, 0x1, UPT ;  /* 0x000000010a00788c */ /* 0x000fe2000bf05270 */
[----:B------:R-:W-:-:S02]  /*2d00*/  UMOV UR6, UR7 ;  /* 0x0000000700067c82 */ /* 0x000fc40008000000 */
[----:B------:R-:W-:Y:S01]  /*2d10*/  UMOV UR4, UR5 ;  /* 0x0000000500047c82 */ /* 0x000fe20008000000 */
[----:B------:R-:W-:Y:S02]  /*2d20*/  USHF.R.U32.HI UR6, URZ, UR9, UR6 ;  /* 0x00000009ff067299 */ /* 0x000fe40008011606 */
[----:B---3--:R-:W-:Y:S02]  /*2d30*/  USHF.R.U32.HI UR4, URZ, UR13, UR4 ;  /* 0x0000000dff047299 */ /* 0x008fe40008011604 */
[----:B------:R-:W-:Y:S02]  /*2d40*/  USEL UR5, UR51, UR6, !UP2 ;  /* 0x0000000633057287 */ /* 0x000fe4000d000000 */
[----:B------:R-:W-:-:S04]  /*2d50*/  USEL UR4, UR50, UR4, !UP0 ;  /* 0x0000000432047287 */ /* 0x000fc8000c000000 */
[----:B------:R-:W-:Y:S02]  /*2d60*/  UIADD3 UR6, UPT, UPT, UR5, -UR4, URZ ;  /* 0x8000000405067290 */ /* 0x000fe4000fffe0ff */
[----:B------:R-:W-:Y:S02]  /*2d70*/  UIADD3 UR4, UPT, UPT, -UR5, UR4, URZ ;  /* 0x0000000405047290 */ /* 0x000fe4000fffe1ff */
[----:B------:R-:W-:Y:S02]  /*2d80*/  UIMAD UR50, UR6, UR10, UR50 ;  /* 0x0000000a063272a4 */ /* 0x000fe4000f8e0232 */
[----:B------:R-:W-:-:S12]  /*2d90*/  UIMAD UR51, UR4, UR12, UR51 ;  /* 0x0000000c043372a4 */ /* 0x000fd8000f8e0233 */
.L_x_39:
[----:B------:R-:W-:Y:S01]  /*2da0*/  R2UR UR5, R45 ;  /* 0x000000002d0572ca */ /* 0x000fe200000e0000 */
[----:B------:R-:W-:Y:S01]  /*2db0*/  UMOV UR31, UR43 ;  /* 0x0000002b001f7c82 */ /* 0x000fe20008000000 */
[----:B------:R-:W-:Y:S02]  /*2dc0*/  R2UR UR4, R44 ;  /* 0x000000002c0472ca */ /* 0x000fe400000e0000 */
[----:B------:R-:W-:Y:S02]  /*2dd0*/  PLOP3.LUT P1, PT, PT, PT, PT, 0x80, 0x8 ;  /* 0x000000000008781c */ /* 0x000fe40003f2f070 */
[----:B------:R-:W-:-:S07]  /*2de0*/  LOP3.LUT R2, R2, 0x1, RZ, 0x3c, !PT ;  /* 0x0000000102027812 */ /* 0x000fce00078e3cff */
[----:B------:R-:W-:Y:S02]  /*2df0*/  UIADD3 UR52, UPT, UPT, UR51, UR5, URZ ;  /* 0x0000000533347290 */ /* 0x000fe4000fffe0ff */
[----:B------:R-:W-:Y:S01]  /*2e00*/  UIADD3 UR23, UPT, UPT, UR50, UR4, URZ ;  /* 0x0000000432177290 */ /* 0x000fe2000fffe0ff */
[----:B------:R-:W-:Y:S11]  /*2e10*/  BRA.U UP1, `(.L_x_40) ;  /* 0xffffffe901c07547 */ /* 0x000ff6000b83ffff */
[----:B------:R-:W-:Y:S01]  /*2e20*/  UIADD3 UR29, UPT, UPT, UR29, 0xd0, URZ ;  /* 0x000000d01d1d7890 */ /* 0x000fe2000fffe0ff */
[----:B------:R-:W-:-:S03]  /*2e30*/  SHF.L.U32 R2, R3, 0x1f, RZ ;  /* 0x0000001f03027819 */ /* 0x000fc600000006ff */
[----:B------:R-:W-:-:S09]  /*2e40*/  ULEA UR4, UR30, UR29, 0x3 ;  /* 0x0000001d1e047291 */ /* 0x000fd2000f8e18ff */
[----:B------:R-:W1:Y:S02]  /*2e50*/  SYNCS.PHASECHK.TRANS64.TRYWAIT P0, [UR4], R2 ;  /* 0x00000002ff0075a7 */ /* 0x000e640008001104 */
[----:B-1----:R-:W-:Y:S05]  /*2e60*/  @!P0 BRA `(.L_x_41) ;  /* 0x0000005800d48947 */ /* 0x002fea0003800000 */
.L_x_142:
[----:B------:R-:W-:-:S04]  /*2e70*/  UIADD3 UR4, UPT, UPT, UR30, 0x1, URZ ;  /* 0x000000011e047890 */ /* 0x000fc8000fffe0ff */
[----:B------:R-:W-:-:S04]  /*2e80*/  UISETP.NE.AND UP0, UPT, UR4, 0x1a, UPT ;  /* 0x0000001a0400788c */ /* 0x000fc8000bf05270 */
[----:B------:R-:W-:Y:S02]  /*2e90*/  USEL UR6, URZ, 0x1, UP0 ;  /* 0x00000001ff067887 */ /* 0x000fe40008000000 */
[----:B------:R-:W-:-:S04]  /*2ea0*/  USEL UR4, UR4, URZ, UP0 ;  /* 0x000000ff04047287 */ /* 0x000fc80008000000 */
[----:B------:R-:W-:Y:S01]  /*2eb0*/  ULEA UR5, UR4, UR29, 0x3 ;  /* 0x0000001d04057291 */ /* 0x000fe2000f8e18ff */
[----:B-1----:R-:W-:-:S04]  /*2ec0*/  LOP3.LUT R2, R3, UR6, RZ, 0x3c, !PT ;  /* 0x0000000603027c12 */ /* 0x002fc8000f8e3cff */
[----:B------:R-:W-:-:S04]  /*2ed0*/  SHF.L.U32 R3, R2, 0x1f, RZ ;  /* 0x0000001f02037819 */ /* 0x000fc800000006ff */
[----:B------:R-:W1:Y:S02]  /*2ee0*/  SYNCS.PHASECHK.TRANS64.TRYWAIT P0, [UR5], R3 ;  /* 0x00000003ff0075a7 */ /* 0x000e640008001105 */
[----:B-1----:R-:W-:Y:S05]  /*2ef0*/  @!P0 BRA `(.L_x_42) ;  /* 0x0000005800c88947 */ /* 0x002fea0003800000 */
.L_x_144:
[----:B------:R-:W-:-:S04]  /*2f00*/  UIADD3 UR4, UPT, UPT, UR4, 0x1, URZ ;  /* 0x0000000104047890 */ /* 0x000fc8000fffe0ff */
[----:B------:R-:W-:-:S04]  /*2f10*/  UISETP.NE.AND UP0, UPT, UR4, 0x1a, UPT ;  /* 0x0000001a0400788c */ /* 0x000fc8000bf05270 */
[----:B------:R-:W-:Y:S02]  /*2f20*/  USEL UR6, URZ, 0x1, UP0 ;  /* 0x00000001ff067887 */ /* 0x000fe40008000000 */
[----:B------:R-:W-:-:S04]  /*2f30*/  USEL UR4, UR4, URZ, UP0 ;  /* 0x000000ff04047287 */ /* 0x000fc80008000000 */
[----:B------:R-:W-:Y:S01]  /*2f40*/  ULEA UR5, UR4, UR29, 0x3 ;  /* 0x0000001d04057291 */ /* 0x000fe2000f8e18ff */
[----:B------:R-:W-:-:S04]  /*2f50*/  LOP3.LUT R2, R2, UR6, RZ, 0x3c, !PT ;  /* 0x0000000602027c12 */ /* 0x000fc8000f8e3cff */
[----:B-1----:R-:W-:-:S04]  /*2f60*/  SHF.L.U32 R3, R2, 0x1f, RZ ;  /* 0x0000001f02037819 */ /* 0x002fc800000006ff */
[----:B------:R-:W1:Y:S02]  /*2f70*/  SYNCS.PHASECHK.TRANS64.TRYWAIT P0, [UR5], R3 ;  /* 0x00000003ff0075a7 */ /* 0x000e640008001105 */
[----:B-1----:R-:W-:Y:S05]  /*2f80*/  @!P0 BRA `(.L_x_43) ;  /* 0x0000005800bc8947 */ /* 0x002fea0003800000 */
.L_x_146:
        /* <DEDUP_REMOVED lines=9> */
.L_x_148:
        /* <DEDUP_REMOVED lines=9> */
.L_x_150:
        /* <DEDUP_REMOVED lines=9> */
.L_x_152:
        /* <DEDUP_REMOVED lines=9> */
.L_x_154:
        /* <DEDUP_REMOVED lines=9> */
.L_x_156:
        /* <DEDUP_REMOVED lines=9> */
.L_x_158:
        /* <DEDUP_REMOVED lines=9> */
.L_x_160:
        /* <DEDUP_REMOVED lines=9> */
.L_x_162:
        /* <DEDUP_REMOVED lines=9> */
.L_x_164:
        /* <DEDUP_REMOVED lines=9> */
.L_x_166:
        /* <DEDUP_REMOVED lines=9> */
.L_x_168:
        /* <DEDUP_REMOVED lines=9> */
.L_x_170:
        /* <DEDUP_REMOVED lines=9> */
.L_x_172:
        /* <DEDUP_REMOVED lines=9> */
.L_x_174:
        /* <DEDUP_REMOVED lines=9> */
.L_x_176:
        /* <DEDUP_REMOVED lines=9> */
.L_x_178:
        /* <DEDUP_REMOVED lines=9> */
.L_x_180:
        /* <DEDUP_REMOVED lines=9> */
.L_x_182:
        /* <DEDUP_REMOVED lines=9> */
.L_x_184:
        /* <DEDUP_REMOVED lines=9> */
.L_x_186:
        /* <DEDUP_REMOVED lines=9> */
.L_x_188:
        /* <DEDUP_REMOVED lines=9> */
.L_x_190:
[----:B------:R-:W-:-:S04]  /*3bf0*/  UIADD3 UR4, UPT, UPT, UR4, 0x1, URZ ;  /* 0x0000000104047890 */ /* 0x000fc8000fffe0ff */
[----:B------:R-:W-:-:S04]  /*3c00*/  UISETP.NE.AND UP0, UPT, UR4, 0x1a, UPT ;  /* 0x0000001a0400788c */ /* 0x000fc8000bf05270 */
[----:B------:R-:W-:Y:S02]  /*3c10*/  USEL UR5, URZ, 0x1, UP0 ;  /* 0x00000001ff057887 */ /* 0x000fe40008000000 */
[----:B------:R-:W-:-:S04]  /*3c20*/  USEL UR4, UR4, URZ, UP0 ;  /* 0x000000ff04047287 */ /* 0x000fc80008000000 */
[----:B------:R-:W-:Y:S01]  /*3c30*/  ULEA UR4, UR4, UR29, 0x3 ;  /* 0x0000001d04047291 */ /* 0x000fe2000f8e18ff */
[----:B------:R-:W-:-:S04]  /*3c40*/  LOP3.LUT R2, R2, UR5, RZ, 0x3c, !PT ;  /* 0x0000000502027c12 */ /* 0x000fc8000f8e3cff */
[----:B------:R-:W-:Y:S01]  /*3c50*/  SHF.L.U32 R2, R2, 0x1f, RZ ;  /* 0x0000001f02027819 */ /* 0x000fe200000006ff */
[----:B-1----:R-:W-:-:S07]  /*3c60*/  IMAD.U32 R0, RZ, RZ, UR4 ;  /* 0x00000004ff007e24 */ /* 0x002fce000f8e00ff */
.L_x_66:
[----:B-1----:R1:W2:Y:S02]  /*3c70*/  SYNCS.PHASECHK.TRANS64.TRYWAIT P0, [R0+URZ], R2 ;  /* 0x00000002000075a7 */ /* 0x0022a400080011ff */
[----:B--2---:R-:W-:Y:S05]  /*3c80*/  @!P0 NANOSLEEP.SYNCS 0x989680 ;  /* 0x009896800000895d */ /* 0x004fea0003900000 */
[----:B------:R-:W2:Y:S02]  /*3c90*/  @!P0 SYNCS.PHASECHK.TRANS64 P0, [R0+URZ], R2 ;  /* 0x00000002000085a7 */ /* 0x000ea400080010ff */
[----:B--2---:R-:W-:Y:S05]  /*3ca0*/  @P0 EXIT ;  /* 0x000000000000094d */ /* 0x004fea0003800000 */
[----:B------:R-:W-:Y:S05]  /*3cb0*/  BRA `(.L_x_66) ;  /* 0xfffffffc00ec7947 */ /* 0x000fea000383ffff */
.L_x_22:
[----:B------:R-:W1:Y:S02]  /*3cc0*/  S2UR UR4, SR_CgaCtaId ;  /* 0x00000000000479c3 */ /* 0x000e640000008800 */
[----:B-1----:R-:W-:-:S04]  /*3cd0*/  UISETP.NE.AND UP0, UPT, UR4, URZ, UPT ;  /* 0x000000ff0400728c */ /* 0x002fc8000bf05270 */
[----:B------:R-:W-:-:S09]  /*3ce0*/  UISETP.NE.OR UP0, UPT, UR18, 0x1, UP0 ;  /* 0x000000011200788c */ /* 0x000fd20008705670 */
[----:B------:R-:W-:Y:S05]  /*3cf0*/  BRA.U UP0, `(.L_x_67) ;  /* 0x0000000100b47547 */ /* 0x000fea000b800000 */
[----:B------:R-:W1:Y:S01]  /*3d00*/  S2UR UR5, SR_CgaCtaId ;  /* 0x00000000000579c3 */ /* 0x000e620000008800 */
[----:B------:R-:W-:Y:S01]  /*3d10*/  UMOV UR4, 0x400 ;  /* 0x0000040000047882 */ /* 0x000fe20000000000 */
[----:B------:R-:W-:Y:S01]  /*3d20*/  HFMA2 R3, -RZ, RZ, 0, 5.9604644775390625e-08 ;  /* 0x00000001ff037431 */ /* 0x000fe200000001ff */
[----:B------:R-:W-:Y:S01]  /*3d30*/  ISETP.GE.U32.AND P0, PT, R0, 0x2, PT ;  /* 0x000000020000780c */ /* 0x000fe20003f06070 */
[----:B------:R-:W-:Y:S01]  /*3d40*/  IMAD.MOV.U32 R8, RZ, RZ, RZ ;  /* 0x000000ffff087224 */ /* 0x000fe200078e00ff */
[----:B-1----:R-:W-:-:S04]  /*3d50*/  ULEA UR4, UR5, UR4, 0x18 ;  /* 0x0000000405047291 */ /* 0x002fc8000f8ec0ff */
[----:B------:R-:W-:Y:S02]  /*3d60*/  UIADD3 UR5, UPT, UPT, UR4, 0x1e8, URZ ;  /* 0x000001e804057890 */ /* 0x000fe4000fffe0ff */
[----:B------:R-:W-:Y:S02]  /*3d70*/  UIADD3 UR8, UPT, UPT, UR4, 0x1e0, URZ ;  /* 0x000001e004087890 */ /* 0x000fe4000fffe0ff */
[----:B------:R-:W-:-:S12]  /*3d80*/  UPRMT UR5, URZ, 0x654, UR5 ;  /* 0x00000654ff057896 */ /* 0x000fd80008000005 */
.L_x_70:
[----:B------:R-:W-:Y:S01]  /*3d90*/  SHF.L.U32 R6, R3, 0x1f, RZ ;  /* 0x0000001f03067819 */ /* 0x000fe200000006ff */
[----:B------:R-:W-:Y:S02]  /*3da0*/  IMAD.U32 R4, RZ, RZ, UR8 ;  /* 0x00000008ff047e24 */ /* 0x000fe4000f8e00ff */
[----:B------:R-:W-:Y:S01]  /*3db0*/  @!P0 IMAD.MOV.U32 R5, RZ, RZ, 0x10 ;  /* 0x00000010ff058424 */ /* 0x000fe200078e00ff */
[----:B------:R-:W1:Y:S02]  /*3dc0*/  SYNCS.PHASECHK.TRANS64.TRYWAIT P1, [UR4+0x1e8], R6 ;  /* 0x0001e806ff0075a7 */ /* 0x000e640008021104 */
[----:B------:R-:W-:-:S04]  /*3dd0*/  PRMT R4, R0, 0x654, R4 ;  /* 0x0000065400047816 */ /* 0x000fc80000000004 */
[----:B------:R-:W-:Y:S01]  /*3de0*/  SEL R2, R4, R2, !P0 ;  /* 0x0000000204027207 */ /* 0x000fe20004000000 */
[----:B-1----:R-:W-:Y:S06]  /*3df0*/  @!P1 BRA `(.L_x_68) ;  /* 0x0000005400489947 */ /* 0x002fec0003800000 */
.L_x_192:
[----:B------:R-:W-:Y:S01]  /*3e00*/  UIADD3 UR6, UPT, UPT, UR4, 0x220, URZ ;  /* 0x0000022004067890 */ /* 0x000fe2000fffe0ff */
[----:B------:R2:W-:Y:S01]  /*3e10*/  @!P0 SYNCS.ARRIVE.TRANS64.RED RZ, [R2+URZ], R5 ;  /* 0x0000000502ff89a7 */ /* 0x0005e200080004ff */
[----:B------:R-:W-:Y:S01]  /*3e20*/  UIADD3 UR7, UPT, UPT, UR4, 0x1e0, URZ ;  /* 0x000001e004077890 */ /* 0x000fe2000fffe0ff */
[----:B------:R-:W-:-:S08]  /*3e30*/  LOP3.LUT R3, R3, 0x1, RZ, 0x3c, !PT ;  /* 0x0000000103037812 */ /* 0x000fd000078e3cff */
[----:B------:R-:W-:Y:S06]  /*3e40*/  UGETNEXTWORKID.BROADCAST [UR6], [UR7] ;  /* 0x00000000060073ca */ /* 0x000fec0008000100 */
[----:B--2---:R-:W-:-:S04]  /*3e50*/  SHF.L.U32 R5, R8, 0x1f, RZ ;  /* 0x0000001f08057819 */ /* 0x004fc800000006ff */
[----:B------:R-:W2:Y:S02]  /*3e60*/  SYNCS.PHASECHK.TRANS64.TRYWAIT P1, [UR4+0x1e0], R5 ;  /* 0x0001e005ff0075a7 */ /* 0x000ea40008021104 */
[----:B--2---:R-:W-:Y:S05]  /*3e70*/  @!P1 BRA `(.L_x_69) ;  /* 0x0000005400409947 */ /* 0x004fea0003800000 */
.L_x_194:
[----:B-1----:R-:W1:Y:S01]  /*3e80*/  LDS.128 R4, [UR4+0x220] ;  /* 0x00022004ff047984 */ /* 0x002e620008000c00 */
[----:B------:R-:W-:Y:S01]  /*3e90*/  LOP3.LUT R8, R8, 0x1, RZ, 0x3c, !PT ;  /* 0x0000000108087812 */ /* 0x000fe200078e3cff */
[----:B------:R-:W-:Y:S01]  /*3ea0*/  @!PT LDS RZ, [RZ] ;  /* 0x00000000fffff984 */ /* 0x000fe20000000800 */
[----:B------:R-:W-:Y:S01]  /*3eb0*/  @!PT LDS RZ, [RZ] ;  /* 0x00000000fffff984 */ /* 0x000fe20000000800 */
[----:B------:R-:W-:Y:S01]  /*3ec0*/  @!PT LDS RZ, [RZ] ;  /* 0x00000000fffff984 */ /* 0x000fe20000000800 */
[----:B------:R-:W-:Y:S01]  /*3ed0*/  @!PT LDS RZ, [RZ] ;  /* 0x00000000fffff984 */ /* 0x000fe20000000800 */
[----:B------:R2:W-:Y:S06]  /*3ee0*/  MEMBAR.ALL.CTA ;  /* 0x0000000000007992 */ /* 0x0005ec0000008000 */
[----:B--2---:R-:W2:Y:S02]  /*3ef0*/  FENCE.VIEW.ASYNC.S ;  /* 0x00000000000073c6 */ /* 0x004ea40000000000 */
[----:B--2---:R-:W-:Y:S01]  /*3f00*/  SYNCS.ARRIVE.TRANS64.RED.A1T0 RZ, [UR5], RZ ;  /* 0x000000ffffff79a7 */ /* 0x004fe20008100405 */
[----:B-1----:R-:W-:-:S13]  /*3f10*/  LOP3.LUT P1, RZ, R6, 0x1, RZ, 0xc0, !PT ;  /* 0x0000000106ff7812 */ /* 0x002fda000782c0ff */
[----:B------:R-:W-:Y:S05]  /*3f20*/  @P1 BRA `(.L_x_70) ;  /* 0xfffffffc00981947 */ /* 0x000fea000383ffff */
[----:B------:R-:W-:-:S04]  /*3f30*/  SHF.L.U32 R0, R3, 0x1f, RZ ;  /* 0x0000001f03007819 */ /* 0x000fc800000006ff */
[----:B------:R-:W1:Y:S02]  /*3f40*/  SYNCS.PHASECHK.TRANS64 P0, [UR4+0x1e8], R0 ;  /* 0x0001e800ff0075a7 */ /* 0x000e640008001004 */
[----:B-1----:R-:W-:Y:S05]  /*3f50*/  @P0 EXIT ;  /* 0x000000000000094d */ /* 0x002fea0003800000 */
[----:B------:R-:W-:-:S07]  /*3f60*/  MOV R0, UR4 ;  /* 0x0000000400007c02 */ /* 0x000fce0008000f00 */
.L_x_71:
[----:B-1----:R-:W-:-:S04]  /*3f70*/  SHF.L.U32 R2, R3, 0x1f, RZ ;  /* 0x0000001f03027819 */ /* 0x002fc800000006ff */
[----:B------:R1:W2:Y:S03]  /*3f80*/  SYNCS.PHASECHK.TRANS64.TRYWAIT P0, [R0+URZ+0x1e8], R2 ;  /* 0x0001e802000075a7 */ /* 0x0002a600080011ff */
[----:B--2---:R-:W-:Y:S05]  /*3f90*/  @!P0 NANOSLEEP.SYNCS 0x989680 ;  /* 0x009896800000895d */ /* 0x004fea0003900000 */
[----:B------:R-:W2:Y:S02]  /*3fa0*/  @!P0 SYNCS.PHASECHK.TRANS64 P0, [R0+URZ+0x1e8], R2 ;  /* 0x0001e802000085a7 */ /* 0x000ea400080010ff */
[----:B--2---:R-:W-:Y:S05]  /*3fb0*/  @P0 EXIT ;  /* 0x000000000000094d */ /* 0x004fea0003800000 */
[----:B------:R-:W-:Y:S05]  /*3fc0*/  BRA `(.L_x_71) ;  /* 0xfffffffc00e87947 */ /* 0x000fea000383ffff */
.L_x_67:
[----:B------:R-:W-:Y:S05]  /*3fd0*/  BRA.U UP4, `(.L_x_72) ;  /* 0x0000000d04507547 */ /* 0x000fea000b800000 */
[----:B------:R-:W1:Y:S01]  /*3fe0*/  S2UR UR7, SR_CgaCtaId ;  /* 0x00000000000779c3 */ /* 0x000e620000008800 */
[----:B------:R-:W-:Y:S01]  /*3ff0*/  UMOV UR4, 0x40 ;  /* 0x0000004000047882 */ /* 0x000fe20000000000 */
[----:B------:R-:W-:Y:S01]  /*4000*/  NOP ;  /* 0x0000000000007918 */ /* 0x000fe20000000000 */
[----:B------:R-:W-:Y:S01]  /*4010*/  UMOV UR6, 0x400 ;  /* 0x0000040000067882 */ /* 0x000fe20000000000 */
[----:B-1----:R-:W-:Y:S02]  /*4020*/  ULEA UR5, UR7, UR4, 0x18 ;  /* 0x0000000407057291 */ /* 0x002fe4000f8ec0ff */
[----:B------:R-:W-:-:S07]  /*4030*/  ULEA UR6, UR7, UR6, 0x18 ;  /* 0x0000000607067291 */ /* 0x000fce000f8ec0ff */
[----:B------:R-:W1:Y:S02]  /*4040*/  LDS.U8 R0, [UR5+0x1c] ;  /* 0x00001c05ff007984 */ /* 0x000e640008000000 */
[----:B-1----:R-:W-:-:S13]  /*4050*/  ISETP.NE.AND P0, PT, R0, RZ, PT ;  /* 0x000000ff0000720c */ /* 0x002fda0003f05270 */
[----:B------:R-:W-:Y:S05]  /*4060*/  @P0 BRA `(.L_x_73) ;  /* 0x0000000000580947 */ /* 0x000fea0003800000 */
[----:B------:R-:W-:-:S13]  /*4070*/  ELECT P0, URZ, PT ;  /* 0x0000000000ff782f */ /* 0x000fda0003800000 */
[----:B------:R-:W-:Y:S05]  /*4080*/  @!P0 BRA `(.L_x_74) ;  /* 0x0000000000608947 */ /* 0x000fea0003800000 */
[----:B------:R-:W-:Y:S01]  /*4090*/  UMOV UR4, 0x10 ;  /* 0x0000001000047882 */ /* 0x000fe20000000000 */
[----:B------:R-:W-:Y:S01]  /*40a0*/  HFMA2 R0, -RZ, RZ, 0, 5.9604644775390625e-08 ;  /* 0x00000001ff007431 */ /* 0x000fe200000001ff */
[----:B------:R-:W-:-:S03]  /*40b0*/  MOV R3, 0xffff ;  /* 0x0000ffff00037802 */ /* 0x000fc60000000f00 */
[----:B------:R-:W-:Y:S04]  /*40c0*/  DEPBAR.LE SB1, 0x36 ;  /* 0x00009d800000791a */ /* 0x000fe80000000000 */
[----:B------:R-:W1:Y:S02]  /*40d0*/  UTCATOMSWS.FIND_AND_SET.ALIGN UP0, UR4, UR4 ;  /* 0x00000004000475e3 */ /* 0x000e640008000800 */
[----:B-1----:R-:W-:Y:S01]  /*40e0*/  MOV R4, UR4 ;  /* 0x0000000400047c02 */ /* 0x002fe20008000f00 */
[----:B------:R-:W-:Y:S06]  /*40f0*/  BRA.U UP0, `(.L_x_75) ;  /* 0x0000000100187547 */ /* 0x000fec000b800000 */
.L_x_76:
[----:B------:R-:W-:Y:S05]  /*4100*/  NANOSLEEP 0x64 ;  /* 0x000000640000795d */ /* 0x000fea0003800000 */
[----:B------:R-:W-:-:S05]  /*4110*/  UMOV UR4, 0x10 ;  /* 0x0000001000047882 */ /* 0x000fca0000000000 */
[----:B------:R-:W-:Y:S04]  /*4120*/  DEPBAR.LE SB1, 0x36 ;  /* 0x00009d800000791a */ /* 0x000fe80000000000 */
[----:B------:R-:W1:Y:S02]  /*4130*/  UTCATOMSWS.FIND_AND_SET.ALIGN UP0, UR4, UR4 ;  /* 0x00000004000475e3 */ /* 0x000e640008000800 */
[----:B-1----:R-:W-:Y:S01]  /*4140*/  MOV R4, UR4 ;  /* 0x0000000400047c02 */ /* 0x002fe20008000f00 */
[----:B------:R-:W-:Y:S05]  /*4150*/  BRA.U !UP0, `(.L_x_76) ;  /* 0xfffffffd08e87547 */ /* 0x000fea000b83ffff */
.L_x_75:
[-C--:B------:R-:W-:Y:S02]  /*4160*/  SHF.L.U32 R3, R3, R4.reuse, RZ ;  /* 0x0000000403037219 */ /* 0x080fe400000006ff */
[----:B------:R-:W-:Y:S01]  /*4170*/  SHF.L.U32 R0, R0, R4, RZ ;  /* 0x0000000400007219 */ /* 0x000fe200000006ff */
[----:B------:R-:W-:Y:S02]  /*4180*/  IMAD.SHL.U32 R4, R4, 0x20, RZ ;  /* 0x0000002004047824 */ /* 0x000fe400078e00ff */
[----:B------:R1:W-:Y:S04]  /*4190*/  ATOMS.OR RZ, [UR5+0x14], R3 ;  /* 0x00001403ffff798c */ /* 0x0003e8000b000005 */
[----:B------:R1:W-:Y:S04]  /*41a0*/  ATOMS.OR RZ, [UR5+0x18], R0 ;  /* 0x00001800ffff798c */ /* 0x0003e8000b000005 */
[----:B------:R1:W-:Y:S01]  /*41b0*/  STS [UR6+0x230], R4 ;  /* 0x00023004ff007988 */ /* 0x0003e20008000806 */
[----:B------:R-:W-:Y:S05]  /*41c0*/  BRA `(.L_x_74) ;  /* 0x0000000000107947 */ /* 0x000fea0003800000 */
.L_x_73:
[----:B------:R-:W-:Y:S02]  /*41d0*/  MOV R0, 0xffffffff ;  /* 0xffffffff00007802 */ /* 0x000fe40000000f00 */
[----:B------:R-:W-:-:S03]  /*41e0*/  MOV R4, 0x4210 ;  /* 0x0000421000047802 */ /* 0x000fc60000000f00 */
[----:B------:R1:W-:Y:S04]  /*41f0*/  STS [UR6+0x230], R0 ;  /* 0x00023000ff007988 */ /* 0x0003e80008000806 */
[----:B-1---5:R-:W-:Y:S05]  /*4200*/  CALL.REL.NOINC `($__internal_1_$__cuda_sm10x_tcgen05_guardrail_trap_phase_invalid_during_alloc) ;  /* 0x0000005400dc7944 */ /* 0x022fea0003c00000 */
.L_x_74:
[----:B------:R-:W-:Y:S05]  /*4210*/  WARPSYNC.ALL ;  /* 0x0000000000007948 */ /* 0x000fea0003800000 */
[----:B------:R-:W2:Y:S01]  /*4220*/  S2UR UR4, SR_CgaCtaId ;  /* 0x00000000000479c3 */ /* 0x000ea20000008800 */
[----:B------:R-:W-:Y:S01]  /*4230*/  UMOV UR18, 0x400 ;  /* 0x0000040000127882 */ /* 0x000fe20000000000 */
[----:B------:R-:W-:-:S06]  /*4240*/  NOP ;  /* 0x0000000000007918 */ /* 0x000fcc0000000000 */
[----:B------:R-:W-:Y:S06]  /*4250*/  BAR.ARV 0x6, 0xa0 ;  /* 0x0182800000007b1d */ /* 0x000fec0000002000 */
[----:B------:R-:W3:Y:S01]  /*4260*/  LDCU.64 UR6, c[0x0][0x388] ;  /* 0x00007100ff0677ac */ /* 0x000ee20008000a00 */
[----:B------:R-:W-:Y:S01]  /*4270*/  LOP3.LUT R2, R2, 0xffff, RZ, 0xc0, !PT ;  /* 0x0000ffff02027812 */ /* 0x000fe200078ec0ff */
[----:B------:R-:W-:Y:S01]  /*4280*/  IMAD.MOV.U32 R9, RZ, RZ, 0x1 ;  /* 0x00000001ff097424 */ /* 0x000fe200078e00ff */
[----:B------:R-:W4:Y:S02]  /*4290*/  LDCU.64 UR8, c[0x0][0x390] ;  /* 0x00007200ff0877ac */ /* 0x000f240008000a00 */
[----:B------:R-:W-:Y:S01]  /*42a0*/  R2UR UR19, R2 ;  /* 0x00000000021372ca */ /* 0x000fe200000e0000 */
[----:B------:R-:W-:-:S02]  /*42b0*/  IMAD.MOV.U32 R8, RZ, RZ, RZ ;  /* 0x000000ffff087224 */ /* 0x000fc400078e00ff */
[----:B-1----:R-:W-:Y:S01]  /*42c0*/  IMAD.MOV.U32 R3, RZ, RZ, RZ ;  /* 0x000000ffff037224 */ /* 0x002fe200078e00ff */
[----:B------:R-:W-:Y:S01]  /*42d0*/  UMOV UR22, URZ ;  /* 0x000000ff00167c82 */ /* 0x000fe20008000000 */
[----:B--2---:R-:W-:Y:S01]  /*42e0*/  ULEA UR18, UR4, UR18, 0x18 ;  /* 0x0000001204127291 */ /* 0x004fe2000f8ec0ff */
[----:B------:R-:W-:Y:S01]  /*42f0*/  UMOV UR17, URZ ;  /* 0x000000ff00117c82 */ /* 0x000fe20008000000 */
[----:B------:R-:W-:Y:S01]  /*4300*/  UMOV UR26, 0x0 ;  /* 0x00000000001a7882 */ /* 0x000fe20000000000 */
[----:B------:R-:W-:Y:S01]  /*4310*/  UMOV UR27, 0x4110010 ;  /* 0x04110010001b7882 */ /* 0x000fe20000000000 */
[----:B------:R-:W-:Y:S01]  /*4320*/  UMOV UR24, 0x0 ;  /* 0x0000000000187882 */ /* 0x000fe20000000000 */
[----:B------:R-:W-:Y:S01]  /*4330*/  UMOV UR25, 0x4110010 ;  /* 0x0411001000197882 */ /* 0x000fe20000000000 */
[----:B---3--:R-:W-:-:S03]  /*4340*/  UIADD3 UR4, UPT, UPT, UR6, 0x1f, URZ ;  /* 0x0000001f06047890 */ /* 0x008fc6000fffe0ff */
[----:B------:R-:W1:Y:S01]  /*4350*/  LDS R0, [UR18+0x230] ;  /* 0x00023012ff007984 */ /* 0x000e620008000800 */
[----:B------:R-:W-:Y:S02]  /*4360*/  UIADD3 UR6, UPT, UPT, UR18, 0x1d600, URZ ;  /* 0x0001d60012067890 */ /* 0x000fe4000fffe0ff */
[----:B------:R-:W-:Y:S02]  /*4370*/  USHF.R.S32.HI UR5, URZ, 0x1f, UR4 ;  /* 0x0000001fff057899 */ /* 0x000fe40008011404 */
[----:B------:R-:W-:Y:S02]  /*4380*/  USHF.R.U32.HI UR6, URZ, 0x4, UR6 ;  /* 0x00000004ff067899 */ /* 0x000fe40008011606 */
[----:B------:R-:W-:Y:S02]  /*4390*/  ULEA.HI UR4, UR5, UR4, URZ, 0x5 ;  /* 0x0000000405047291 */ /* 0x000fe4000f8f28ff */
[----:B------:R-:W-:Y:S02]  /*43a0*/  UIADD3 UR5, UPT, UPT, UR18, 0x3600, URZ ;  /* 0x0000360012057890 */ /* 0x000fe4000fffe0ff */
[----:B------:R-:W-:-:S02]  /*43b0*/  USHF.R.S32.HI UR4, URZ, 0x5, UR4 ;  /* 0x00000005ff047899 */ /* 0x000fc40008011404 */
[----:B------:R-:W-:Y:S02]  /*43c0*/  USHF.R.U32.HI UR5, URZ, 0x4, UR5 ;  /* 0x00000004ff057899 */ /* 0x000fe40008011605 */
[----:B------:R-:W-:Y:S02]  /*43d0*/  UIMAD UR4, UR4, UR7, URZ ;  /* 0x00000007040472a4 */ /* 0x000fe4000f8e02ff */
[----:B------:R-:W-:Y:S02]  /*43e0*/  ULOP3.LUT UR5, UR5, 0x3fff, URZ, 0xc0, !UPT ;  /* 0x00003fff05057892 */ /* 0x000fe4000f8ec0ff */
[----:B----4-:R-:W-:Y:S02]  /*43f0*/  UIMAD UR4, UR4, UR8, URZ ;  /* 0x00000008040472a4 */ /* 0x010fe4000f8e02ff */
[----:B------:R-:W-:Y:S02]  /*4400*/  ULOP3.LUT UR21, UR6, 0x3fff, URZ, 0xc0, !UPT ;  /* 0x00003fff06157892 */ /* 0x000fe4000f8ec0ff */
[----:B------:R-:W-:-:S02]  /*4410*/  UIMAD UR7, UR4, UR9, URZ ;  /* 0x00000009040772a4 */ /* 0x000fc4000f8e02ff */
[----:B------:R-:W-:Y:S02]  /*4420*/  UIADD3 UR4, UPT, UPT, UR18, 0x1e8, URZ ;  /* 0x000001e812047890 */ /* 0x000fe4000fffe0ff */
[----:B------:R-:W-:Y:S02]  /*4430*/  ULOP3.LUT UR20, UR5, 0x10000, URZ, 0xfc, !UPT ;  /* 0x0001000005147892 */ /* 0x000fe4000f8efcff */
[----:B------:R-:W-:Y:S02]  /*4440*/  UPRMT UR28, URZ, 0x654, UR4 ;  /* 0x00000654ff1c7896 */ /* 0x000fe40008000004 */
[----:B------:R-:W-:Y:S02]  /*4450*/  UIADD3 UR29, UPT, UPT, UR7, -0x1, URZ ;  /* 0xffffffff071d7890 */ /* 0x000fe4000fffe0ff */
[----:B------:R-:W-:Y:S01]  /*4460*/  UISETP.GE.AND UP3, UPT, UR7, 0x1, UPT ;  /* 0x000000010700788c */ /* 0x000fe2000bf66270 */
[C---:B-1----:R-:W-:Y:S01]  /*4470*/  VIADD R5, R0.reuse, 0x40 ;  /* 0x0000004000057836 */ /* 0x042fe20000000000 */
[----:B------:R-:W-:-:S04]  /*4480*/  LOP3.LUT R4, R0, 0xffff, RZ, 0xc0, !PT ;  /* 0x0000ffff00047812 */ /* 0x000fc800078ec0ff */
[----:B------:R-:W-:-:S05]  /*4490*/  LOP3.LUT R5, R5, 0xffff, RZ, 0xc0, !PT ;  /* 0x0000ffff05057812 */ /* 0x000fca00078ec0ff */
[----:B------:R1:W-:Y:S02]  /*44a0*/  STL.64 [R1], R4 ;  /* 0x0000000401007387 */ /* 0x0003e40000100a00 */
.L_x_83:
[----:B-1----:R-:W-:-:S04]  /*44b0*/  SHF.L.U32 R4, R8, 0x1f, RZ ;  /* 0x0000001f08047819 */ /* 0x002fc800000006ff */
[----:B------:R-:W1:Y:S02]  /*44c0*/  SYNCS.PHASECHK.TRANS64.TRYWAIT P0, [UR18+0x1e0], R4 ;  /* 0x0001e004ff0075a7 */ /* 0x000e640008001112 */
[----:B-12-4-:R-:W-:Y:S05]  /*44d0*/  @!P0 BRA `(.L_x_77) ;  /* 0x0000004c00c08947 */ /* 0x016fea0003800000 */
.L_x_196:
[----:B-1----:R-:W1:Y:S01]  /*44e0*/  LDS.128 R4, [UR18+0x220] ;  /* 0x00022012ff047984 */ /* 0x002e620008000c00 */
[----:B------:R-:W-:Y:S01]  /*44f0*/  ULEA UR23, UR22, UR18, 0x3 ;  /* 0x0000001216177291 */ /* 0x000fe2000f8e18ff */
[----:B------:R-:W-:Y:S01]  /*4500*/  SHF.L.U32 R2, R9, 0x1f, RZ ;  /* 0x0000001f09027819 */ /* 0x000fe200000006ff */
[----:B------:R-:W-:Y:S01]  /*4510*/  @!PT LDS RZ, [RZ] ;  /* 0x00000000fffff984 */ /* 0x000fe20000000800 */
[----:B------:R-:W-:Y:S01]  /*4520*/  @!PT LDS RZ, [RZ] ;  /* 0x00000000fffff984 */ /* 0x000fe20000000800 */
[----:B------:R-:W-:Y:S01]  /*4530*/  @!PT LDS RZ, [RZ] ;  /* 0x00000000fffff984 */ /* 0x000fe20000000800 */
[----:B------:R-:W-:Y:S01]  /*4540*/  @!PT LDS RZ, [RZ] ;  /* 0x00000000fffff984 */ /* 0x000fe20000000800 */
[----:B------:R2:W-:Y:S06]  /*4550*/  MEMBAR.ALL.CTA ;  /* 0x0000000000007992 */ /* 0x0005ec0000008000 */
[----:B--2---:R-:W2:Y:S02]  /*4560*/  FENCE.VIEW.ASYNC.S ;  /* 0x00000000000073c6 */ /* 0x004ea40000000000 */
[----:B--2---:R-:W-:Y:S01]  /*4570*/  SYNCS.ARRIVE.TRANS64.RED.A1T0 RZ, [UR28], RZ ;  /* 0x000000ffffff79a7 */ /* 0x004fe2000810041c */
[----:B------:R-:W2:Y:S01]  /*4580*/  SYNCS.PHASECHK.TRANS64.TRYWAIT P0, [UR23+0x200], R2 ;  /* 0x00020002ff0075a7 */ /* 0x000ea20008001117 */
[----:B-1----:R-:W-:Y:S01]  /*4590*/  LOP3.LUT P2, RZ, R6, 0x1, RZ, 0xc0, !PT ;  /* 0x0000000106ff7812 */ /* 0x002fe2000784c0ff */
[----:B--2---:R-:W-:-:S12]  /*45a0*/  @!P0 BRA `(.L_x_78) ;  /* 0x0000004c00a48947 */ /* 0x004fd80003800000 */
.L_x_198:
[----:B------:R-:W-:Y:S05]  /*45b0*/  BRA.U !UP3, `(.L_x_79) ;  /* 0x000000010bc87547 */ /* 0x000fea000b800000 */
[----:B-1----:R-:W-:Y:S01]  /*45c0*/  IMAD.U32 R2, RZ, RZ, UR22 ;  /* 0x00000016ff027e24 */ /* 0x002fe2000f8e00ff */
[----:B------:R-:W-:-:S04]  /*45d0*/  ULEA UR4, UR17, UR18, 0x3 ;  /* 0x0000001211047291 */ /* 0x000fc8000f8e18ff */
[----:B------:R-:W-:-:S05]  /*45e0*/  LEA R2, R2, R1, 0x2 ;  /* 0x0000000102027211 */ /* 0x000fca00078e10ff */
[----:B------:R1:W5:Y:S01]  /*45f0*/  LDL R4, [R2] ;  /* 0x0000000002047983 */ /* 0x0003620000100800 */
[----:B------:R-:W-:Y:S01]  /*4600*/  UPLOP3.LUT UP2, UPT, UPT, UPT, UPT, 0x40, 0x4 ;  /* 0x000000000004789c */ /* 0x000fe20003f4e870 */
[----:B------:R-:W-:Y:S01]  /*4610*/  UMOV UR15, UR29 ;  /* 0x0000001d000f7c82 */ /* 0x000fe20008000000 */
[----:B------:R-:W-:Y:S01]  /*4620*/  UMOV UR8, UR17 ;  /* 0x0000001100087c82 */ /* 0x000fe20008000000 */
[----:B-1----:R-:W-:-:S04]  /*4630*/  SHF.L.U32 R2, R3, 0x1f, RZ ;  /* 0x0000001f03027819 */ /* 0x002fc800000006ff */
[----:B------:R1:W2:Y:S04]  /*4640*/  SYNCS.PHASECHK.TRANS64.TRYWAIT P1, [UR4], R2 ;  /* 0x00000002ff0075a7 */ /* 0x0002a80008021104 */
.L_x_82:
[----:B------:R-:W-:Y:S01]  /*4650*/  ULEA UR16, UR8, UR18, 0x3 ;  /* 0x0000001208107291 */ /* 0x000fe2000f8e18ff */
[----:B--234-:R-:W-:Y:S11]  /*4660*/  @P1 BRA `(.L_x_80) ;  /* 0x00000000000c1947 */ /* 0x01cff60003800000 */
[----:B------:R-:W-:Y:S04]  /*4670*/  SHF.L.U32 R5, R3, 0x1f, RZ ;  /* 0x0000001f03057819 */ /* 0x000fe800000006ff */
[----:B------:R-:W2:Y:S02]  /*4680*/  SYNCS.PHASECHK.TRANS64.TRYWAIT P0, [UR16], R5 ;  /* 0x00000005ff0075a7 */ /* 0x000ea40008001110 */
[----:B--2---:R-:W-:Y:S05]  /*4690*/  @!P0 BRA `(.L_x_81) ;  /* 0x0000004c00808947 */ /* 0x004fea0003800000 */
.L_x_80:
[----:B------:R-:W-:Y:S01]  /*46a0*/  UISETP.NE.AND UP0, UPT, UR15, URZ, UPT ;  /* 0x000000ff0f00728c */ /* 0x000fe2000bf05270 */
[----:B------:R-:W-:Y:S01]  /*46b0*/  PLOP3.LUT P1, PT, PT, PT, PT, 0x80, 0x8 ;  /* 0x000000000008781c */ /* 0x000fe20003f2f070 */
[----:B------:R-:W-:Y:S02]  /*46c0*/  UIADD3 UR4, UPT, UPT, UR8, 0x1, URZ ;  /* 0x0000000108047890 */ /* 0x000fe4000fffe0ff */
[----:B------:R-:W-:Y:S02]  /*46d0*/  ULEA UR10, UR8, UR21, 0x8 ;  /* 0x00000015080a7291 */ /* 0x000fe4000f8e40ff */
[----:B------:R-:W-:Y:S01]  /*46e0*/  UISETP.NE.AND UP1, UPT, UR4, 0x1a, UPT ;  /* 0x0000001a0400788c */ /* 0x000fe2000bf25270 */
[----:B------:R-:W-:Y:S01]  /*46f0*/  PLOP3.LUT P0, PT, PT, PT, UP0, 0x80, 0x8 ;  /* 0x000000000008781c */ /* 0x000fe20003f0f008 */
[----:B------:R-:W-:Y:S02]  /*4700*/  ULEA UR8, UR8, UR20, 0x8 ;  /* 0x0000001408087291 */ /* 0x000fe4000f8e40ff */
[----:B------:R-:W-:Y:S02]  /*4710*/  USEL UR5, URZ, 0x1, UP1 ;  /* 0x00000001ff057887 */ /* 0x000fe40008800000 */
[----:B------:R-:W-:Y:S02]  /*4720*/  USEL UR17, UR4, URZ, UP1 ;  /* 0x000000ff04117287 */ /* 0x000fe40008800000 */
[----:B------:R-:W-:Y:S02]  /*4730*/  UIADD3 UR12, UPT, UPT, UR10, 0x80, URZ ;  /* 0x000000800a0c7890 */ /* 0x000fe4000fffe0ff */
[----:B------:R-:W-:Y:S01]  /*4740*/  @UP0 ULEA UR4, UR17, UR18, 0x3 ;  /* 0x0000001211040291 */ /* 0x000fe2000f8e18ff */
[----:B------:R-:W-:Y:S01]  /*4750*/  LOP3.LUT R3, R3, UR5, RZ, 0x3c, !PT ;  /* 0x0000000503037c12 */ /* 0x000fe2000f8e3cff */
[----:B------:R-:W-:Y:S02]  /*4760*/  UIADD3 UR6, UPT, UPT, UR8, 0x2, URZ ;  /* 0x0000000208067890 */ /* 0x000fe4000fffe0ff */
[----:B------:R-:W-:Y:S01]  /*4770*/  UIADD3 UR5, UPT, UPT, UR16, 0xd0, URZ ;  /* 0x000000d010057890 */ /* 0x000fe2000fffe0ff */
[----:B-1----:R-:W-:Y:S01]  /*4780*/  @P0 SHF.L.U32 R2, R3, 0x1f, RZ ;  /* 0x0000001f03020819 */ /* 0x002fe200000006ff */
[----:B------:R-:W-:Y:S01]  /*4790*/  UMOV UR11, 0x40004040 ;  /* 0x40004040000b7882 */ /* 0x000fe20000000000 */
[----:B------:R-:W-:Y:S01]  /*47a0*/  UMOV UR9, 0x80004020 ;  /* 0x8000402000097882 */ /* 0x000fe20000000000 */
[----:B------:R-:W-:Y:S01]  /*47b0*/  UMOV UR13, 0x40004040 ;  /* 0x40004040000d7882 */ /* 0x000fe20000000000 */
[----:B------:R3:W4:Y:S01]  /*47c0*/  @P0 SYNCS.PHASECHK.TRANS64.TRYWAIT P1, [UR4], R2 ;  /* 0x00000002ff0005a7 */ /* 0x0007220008021104 */
[----:B------:R-:W-:Y:S11]  /*47d0*/  ELECT P0, URZ, PT ;  /* 0x0000000000ff782f */ /* 0x000ff60003800000 */
[----:B------:R-:W-:Y:S02]  /*47e0*/  @!UPT UIADD3 URZ, UPT, UPT, URZ, URZ, URZ ;  /* 0x000000fffffff290 */ /* 0x000fe4000fffe0ff */
[C---:B-----5:R-:W-:Y:S02]  /*47f0*/  @P0 R2UR.BROADCAST UR4, R4.reuse ;  /* 0x00000000040402ca */ /* 0x060fe400008e0000 */
[----:B------:R-:W-:Y:S11]  /*4800*/  ELECT P0, URZ, PT ;  /* 0x0000000000ff782f */ /* 0x000ff60003800000 */
[----:B------:R-:W-:Y:S02]  /*4810*/  @!UPT UIADD3 URZ, UPT, UPT, URZ, URZ, URZ ;  /* 0x000000fffffff290 */ /* 0x000fe4000fffe0ff */
[----:B------:R-:W-:Y:S01]  /*4820*/  @P0 R2UR.BROADCAST UR14, R4 ;  /* 0x00000000040e02ca */ /* 0x000fe200008e0000 */
[----:B------:R-:W-:Y:S01]  /*4830*/  UMOV UR7, 0x80004020 ;  /* 0x8000402000077882 */ /* 0x000fe20000000000 */
[----:B------:R1:W-:Y:S01]  /*4840*/  UTCHMMA gdesc[UR8], gdesc[UR10], tmem[UR4], tmem[UR26], idesc[UR27], UP2 ;  /* 0x00ff1a0a080075ea */ /* 0x0003e20009000004 */
[----:B------:R-:W-:Y:S10]  /*4850*/  UPLOP3.LUT UP2, UPT, UPT, UPT, UPT, 0x80, 0x8 ;  /* 0x000000000008789c */ /* 0x000ff40003f4f070 */
[----:B------:R3:W-:Y:S01]  /*4860*/  UTCHMMA gdesc[UR6], gdesc[UR12], tmem[UR14], tmem[UR24], idesc[UR25], UPT ;  /* 0x00ff180c060075ea */ /* 0x0007e2000b80000e */
[----:B------:R3:W-:Y:S01]  /*4870*/  UTCBAR.MULTICAST [UR5], URZ, UR19 ;  /* 0x000000ff050073e9 */ /* 0x0007e20008000813 */
[----:B-1----:R-:W-:Y:S02]  /*4880*/  UIADD3 UR4, UPT, UPT, UR15, 0x1, URZ ;  /* 0x000000010f047890 */ /* 0x002fe4000fffe0ff */
[----:B------:R-:W-:Y:S02]  /*4890*/  UIADD3 UR9, UPT, UPT, UR15, -0x1, URZ ;  /* 0xffffffff0f097890 */ /* 0x000fe4000fffe0ff */
[----:B------:R-:W-:Y:S01]  /*48a0*/  UISETP.GT.U32.AND UP0, UPT, UR4, 0x1, UPT ;  /* 0x000000010400788c */ /* 0x000fe2000bf04070 */
[----:B------:R-:W-:Y:S04]  /*48b0*/  UMOV UR8, UR17 ;  /* 0x0000001100087c82 */ /* 0x000fe80008000000 */
[----:B------:R-:W-:Y:S04]  /*48c0*/  UMOV UR15, UR9 ;  /* 0x00000009000f7c82 */ /* 0x000fe80008000000 */
[----:B------:R-:W-:Y:S05]  /*48d0*/  BRA.U UP0, `(.L_x_82) ;  /* 0xfffffffd005c7547 */ /* 0x000fea000b83ffff */
.L_x_79:
[----:B------:R-:W-:Y:S01]  /*48e0*/  UIADD3 UR4, UPT, UPT, UR22, 0x1, URZ ;  /* 0x0000000116047890 */ /* 0x000fe2000fffe0ff */
[----:B------:R-:W-:Y:S01]  /*48f0*/  LOP3.LUT R8, R8, 0x1, RZ, 0x3c, !PT ;  /* 0x0000000108087812 */ /* 0x000fe200078e3cff */
[----:B---3--:R-:W-:Y:S02]  /*4900*/  UIADD3 UR5, UPT, UPT, UR23, 0x1f0, URZ ;  /* 0x000001f017057890 */ /* 0x008fe4000fffe0ff */
[----:B------:R-:W-:-:S04]  /*4910*/  UISETP.NE.AND UP0, UPT, UR4, 0x2, UPT ;  /* 0x000000020400788c */ /* 0x000fc8000bf05270 */
[----:B------:R-:W-:Y:S02]  /*4920*/  USEL UR6, URZ, 0x1, UP0 ;  /* 0x00000001ff067887 */ /* 0x000fe40008000000 */
[----:B------:R-:W-:Y:S01]  /*4930*/  USEL UR22, UR4, URZ, UP0 ;  /* 0x000000ff04167287 */ /* 0x000fe20008000000 */
[----:B------:R2:W-:Y:S03]  /*4940*/  UTCBAR [UR5], URZ ;  /* 0x000000ff050073e9 */ /* 0x0005e600080000ff */
[----:B------:R-:W-:Y:S01]  /*4950*/  LOP3.LUT R9, R9, UR6, RZ, 0x3c, !PT ;  /* 0x0000000609097c12 */ /* 0x000fe2000f8e3cff */
[----:B------:R-:W-:Y:S07]  /*4960*/  @P2 BRA `(.L_x_83) ;  /* 0xfffffff800d02947 */ /* 0x000fee000383ffff */
[----:B------:R-:W3:Y:S01]  /*4970*/  S2UR UR6, SR_CgaCtaId ;  /* 0x00000000000679c3 */ /* 0x000ee20000008800 */
[----:B------:R-:W-:Y:S01]  /*4980*/  ELECT P0, URZ, PT ;  /* 0x0000000000ff782f */ /* 0x000fe20003800000 */
[----:B-1----:R-:W-:Y:S01]  /*4990*/  IMAD.MOV.U32 R2, RZ, RZ, 0x1 ;  /* 0x00000001ff027424 */ /* 0x002fe200078e00ff */
[----:B------:R-:W-:Y:S01]  /*49a0*/  UIADD3 UR18, UPT, UPT, UR18, 0x200, URZ ;  /* 0x0000020012127890 */ /* 0x000fe2000fffe0ff */
[----:B------:R-:W-:Y:S01]  /*49b0*/  SHF.L.U32 R3, R9, 0x1f, RZ ;  /* 0x0000001f09037819 */ /* 0x000fe200000006ff */
[----:B------:R-:W-:-:S03]  /*49c0*/  UMOV UR4, 0x40 ;  /* 0x0000004000047882 */ /* 0x000fc60000000000 */
[----:B------:R-:W-:Y:S01]  /*49d0*/  UVIRTCOUNT.DEALLOC.SMPOOL 0x80 ;  /* 0x000000800000784c */ /* 0x000fe20000000000 */
[----:B---3--:R-:W-:Y:S02]  /*49e0*/  ULEA UR6, UR6, UR4, 0x18 ;  /* 0x0000000406067291 */ /* 0x008fe4000f8ec0ff */
[----:B------:R-:W-:-:S07]  /*49f0*/  ULEA UR4, UR22, UR18, 0x3 ;  /* 0x0000001216047291 */ /* 0x000fce000f8e18ff */
[----:B------:R1:W-:Y:S02]  /*4a00*/  @P0 STS.U8 [UR6+0x1c], R2 ;  /* 0x00001c02ff000988 */ /* 0x0003e40008000006 */
[----:B------:R-:W3:Y:S02]  /*4a10*/  SYNCS.PHASECHK.TRANS64.TRYWAIT P0, [UR4], R3 ;  /* 0x00000003ff0075a7 */ /* 0x000ee40008001104 */
[----:B-1-3--:R-:W-:Y:S05]  /*4a20*/  @!P0 BRA `(.L_x_84) ;  /* 0x0000004800b48947 */ /* 0x00afea0003800000 */
.L_x_201:
[----:B------:R-:W-:-:S04]  /*4a30*/  UIADD3 UR4, UPT, UPT, UR22, 0x1, URZ ;  /* 0x0000000116047890 */ /* 0x000fc8000fffe0ff */
[----:B------:R-:W-:-:S04]  /*4a40*/  UISETP.NE.AND UP0, UPT, UR4, 0x2, UPT ;  /* 0x000000020400788c */ /* 0x000fc8000bf05270 */
[----:B--2---:R-:W-:Y:S02]  /*4a50*/  USEL UR5, URZ, 0x1, UP0 ;  /* 0x00000001ff057887 */ /* 0x004fe40008000000 */
[----:B------:R-:W-:-:S04]  /*4a60*/  USEL UR4, UR4, URZ, UP0 ;  /* 0x000000ff04047287 */ /* 0x000fc80008000000 */
[----:B------:R-:W-:Y:S01]  /*4a70*/  ULEA UR4, UR4, UR18, 0x3 ;  /* 0x0000001204047291 */ /* 0x000fe2000f8e18ff */
[----:B-1----:R-:W-:-:S04]  /*4a80*/  LOP3.LUT R3, R9, UR5, RZ, 0x3c, !PT ;  /* 0x0000000509037c12 */ /* 0x002fc8000f8e3cff */
[----:B------:R-:W-:-:S04]  /*4a90*/  SHF.L.U32 R3, R3, 0x1f, RZ ;  /* 0x0000001f03037819 */ /* 0x000fc800000006ff */
[----:B------:R-:W1:Y:S02]  /*4aa0*/  SYNCS.PHASECHK.TRANS64.TRYWAIT P0, [UR4], R3 ;  /* 0x00000003ff0075a7 */ /* 0x000e640008001104 */
[----:B-1----:R-:W-:Y:S05]  /*4ab0*/  @!P0 BRA `(.L_x_85) ;  /* 0x0000004800a88947 */ /* 0x002fea0003800000 */
.L_x_203:
[----:B------:R-:W-:Y:S01]  /*4ac0*/  NOP ;  /* 0x0000000000007918 */ /* 0x000fe20000000000 */
[----:B-1----:R-:W1:Y:S01]  /*4ad0*/  LDS R2, [UR6+0x14] ;  /* 0x00001406ff027984 */ /* 0x002e620008000800 */
[----:B------:R-:W-:Y:S01]  /*4ae0*/  LOP3.LUT R3, R0, 0xffff, RZ, 0xc0, !PT ;  /* 0x0000ffff00037812 */ /* 0x000fe200078ec0ff */
[----:B------:R-:W-:-:S03]  /*4af0*/  IMAD.MOV.U32 R0, RZ, RZ, 0xffff ;  /* 0x0000ffffff007424 */ /* 0x000fc600078e00ff */
[----:B------:R-:W-:-:S04]  /*4b00*/  SHF.R.U32.HI R3, RZ, 0x5, R3 ;  /* 0x00000005ff037819 */ /* 0x000fc80000011603 */
[----:B------:R-:W-:-:S04]  /*4b10*/  SHF.L.U32 R0, R0, R3, RZ ;  /* 0x0000000300007219 */ /* 0x000fc800000006ff */
[----:B-1----:R-:W-:-:S04]  /*4b20*/  LOP3.LUT R2, R2, R0, RZ, 0xc0, !PT ;  /* 0x0000000002027212 */ /* 0x002fc800078ec0ff */
[----:B------:R-:W-:Y:S01]  /*4b30*/  ISETP.NE.AND P0, PT, R2, R0, PT ;  /* 0x000000000200720c */ /* 0x000fe20003f05270 */
[----:B------:R-:W-:-:S05]  /*4b40*/  IMAD.MOV.U32 R2, RZ, RZ, 0x1 ;  /* 0x00000001ff027424 */ /* 0x000fca00078e00ff */
[----:B------:R-:W-:-:S07]  /*4b50*/  SHF.L.U32 R2, R2, R3, RZ ;  /* 0x0000000302027219 */ /* 0x000fce00000006ff */
[----:B------:R-:W-:Y:S05]  /*4b60*/  @P0 BRA `(.L_x_86) ;  /* 0x00000000005c0947 */ /* 0x000fea0003800000 */
[----:B------:R-:W1:Y:S02]  /*4b70*/  LDS R3, [UR6+0x18] ;  /* 0x00001806ff037984 */ /* 0x000e640008000800 */
[----:B-1----:R-:W-:-:S04]  /*4b80*/  LOP3.LUT R3, R3, R2, RZ, 0xc0, !PT ;  /* 0x0000000203037212 */ /* 0x002fc800078ec0ff */
[----:B------:R-:W-:-:S13]  /*4b90*/  ISETP.NE.AND P0, PT, R3, R2, PT ;  /* 0x000000020300720c */ /* 0x000fda0003f05270 */
[----:B------:R-:W-:Y:S05]  /*4ba0*/  @P0 BRA `(.L_x_87) ;  /* 0x0000000000400947 */ /* 0x000fea0003800000 */
[----:B------:R-:W-:Y:S01]  /*4bb0*/  R2UR UR4, R0 ;  /* 0x00000000000472ca */ /* 0x000fe200000e0000 */
[----:B------:R-:W1:Y:S01]  /*4bc0*/  S2R R3, SR_LANEID ;  /* 0x0000000000037919 */ /* 0x000e620000000000 */
[----:B------:R-:W-:-:S04]  /*4bd0*/  LOP3.LUT R2, RZ, R2, RZ, 0x33, !PT ;  /* 0x00000002ff027212 */ /* 0x000fc800078e33ff */
[----:B------:R-:W2:Y:S07]  /*4be0*/  REDUX UR7, R2 ;  /* 0x00000000020773c4 */ /* 0x000eae0000000000 */
[----:B------:R-:W-:-:S03]  /*4bf0*/  ULOP3.LUT UR5, URZ, UR4, URZ, 0x33, !UPT ;  /* 0x00000004ff057292 */ /* 0x000fc6000f8e33ff */
[----:B------:R-:W-:Y:S02]  /*4c00*/  VOTEU.ANY UR4, UPT, PT ;  /* 0x0000000000047886 */ /* 0x000fe400038e0100 */
[----:B------:R-:W-:Y:S01]  /*4c10*/  UFLO.U32 UR4, UR4 ;  /* 0x00000004000472bd */ /* 0x000fe200080e0000 */
[----:B------:R-:W-:-:S04]  /*4c20*/  IMAD.U32 R0, RZ, RZ, UR5 ;  /* 0x00000005ff007e24 */ /* 0x000fc8000f8e00ff */
[----:B------:R2:W3:Y:S02]  /*4c30*/  REDUX UR8, R0 ;  /* 0x00000000000873c4 */ /* 0x0004e40000000000 */
[----:B------:R1:W-:Y:S02]  /*4c40*/  UTCATOMSWS.AND URZ, UR5 ;  /* 0x0000000500ff79e3 */ /* 0x0003e40008000000 */
[----:B-1----:R-:W-:Y:S01]  /*4c50*/  ISETP.EQ.U32.AND P0, PT, R3, UR4, PT ;  /* 0x0000000403007c0c */ /* 0x002fe2000bf02070 */
[----:B--2---:R-:W-:Y:S02]  /*4c60*/  IMAD.U32 R0, RZ, RZ, UR7 ;  /* 0x00000007ff007e24 */ /* 0x004fe4000f8e00ff */
[----:B---3--:R-:W-:-:S10]  /*4c70*/  IMAD.U32 R2, RZ, RZ, UR8 ;  /* 0x00000008ff027e24 */ /* 0x008fd4000f8e00ff */
[----:B------:R1:W-:Y:S04]  /*4c80*/  @P0 ATOMS.AND RZ, [UR6+0x14], R2 ;  /* 0x00001402ffff098c */ /* 0x0003e8000a800006 */
[----:B------:R1:W-:Y:S01]  /*4c90*/  @P0 ATOMS.AND RZ, [UR6+0x18], R0 ;  /* 0x00001800ffff098c */ /* 0x0003e2000a800006 */
[----:B------:R-:W-:Y:S05]  /*4ca0*/  BRA `(.L_x_88) ;  /* 0x0000000000147947 */ /* 0x000fea0003800000 */
.L_x_87:
[----:B------:R-:W-:Y:S02]  /*4cb0*/  MOV R2, 0x4cd0 ;  /* 0x00004cd000027802 */ /* 0x000fe40000000f00 */
[----:B----45:R-:W-:Y:S05]  /*4cc0*/  CALL.REL.NOINC `($__internal_0_$__cuda_sm10x_tcgen05_guardrail_trap_col_being_dealloced_not_returned_by_alloc) ;  /* 0x0000004c00207944 */ /* 0x030fea0003c00000 */
[----:B------:R-:W-:Y:S05]  /*4cd0*/  BRA `(.L_x_88) ;  /* 0x0000000000087947 */ /* 0x000fea0003800000 */
.L_x_86:
[----:B------:R-:W-:Y:S02]  /*4ce0*/  MOV R2, 0x4d00 ;  /* 0x00004d0000027802 */ /* 0x000fe40000000f00 */
[----:B----45:R-:W-:Y:S05]  /*4cf0*/  CALL.REL.NOINC `($__internal_2_$__cuda_sm10x_tcgen05_guardrail_trap_unallocated_columns_being_dealloced) ;  /* 0x0000004c002c7944 */ /* 0x030fea0003c00000 */
.L_x_88:
[----:B------:R-:W-:Y:S01]  /*4d00*/  NOP ;  /* 0x0000000000007918 */ /* 0x000fe20000000000 */
[----:B------:R-:W-:Y:S05]  /*4d10*/  EXIT ;  /* 0x000000000000794d */ /* 0x000fea0003800000 */
.L_x_72:
[----:B------:R-:W-:-:S09]  /*4d20*/  UISETP.NE.OR UP0, UPT, UR18, 0x3, !UP3 ;  /* 0x000000031200788c */ /* 0x000fd2000df05670 */
[----:B------:R-:W-:Y:S05]  /*4d30*/  BRA.U UP0, `(.L_x_89) ;  /* 0x0000001100847547 */ /* 0x000fea000b800000 */
[----:B------:R-:W1:Y:S01]  /*4d40*/  LDCU.64 UR4, c[0x0][0x988] ;  /* 0x00013100ff0477ac */ /* 0x000e620008000a00 */
[----:B------:R-:W2:Y:S01]  /*4d50*/  S2UR UR6, SR_CgaCtaId ;  /* 0x00000000000679c3 */ /* 0x000ea20000008800 */
[----:B------:R-:W-:Y:S01]  /*4d60*/  R2UR UR36, R44 ;  /* 0x000000002c2472ca */ /* 0x000fe200000e0000 */
[----:B------:R-:W-:Y:S01]  /*4d70*/  HFMA2 R9, -RZ, RZ, 0, 0 ;  /* 0x00000000ff097431 */ /* 0x000fe200000001ff */
[----:B------:R-:W3:Y:S01]  /*4d80*/  LDCU UR30, c[0x0][0x370] ;  /* 0x00006e00ff1e77ac */ /* 0x000ee20008000800 */
[----:B------:R-:W-:Y:S01]  /*4d90*/  R2UR UR31, R45 ;  /* 0x000000002d1f72ca */ /* 0x000fe200000e0000 */
[----:B------:R-:W-:Y:S01]  /*4da0*/  IMAD.MOV.U32 R10, RZ, RZ, 0x1 ;  /* 0x00000001ff0a7424 */ /* 0x000fe200078e00ff */
[----:B------:R-:W4:Y:S02]  /*4db0*/  LDCU.128 UR32, c[0x0][0xc10] ;  /* 0x00018200ff2077ac */ /* 0x000f240008000c00 */
[----:B------:R-:W3:Y:S01]  /*4dc0*/  LDC.64 R12, c[0x0][0x348] ;  /* 0x0000d200ff0c7b82 */ /* 0x000ee20000000a00 */
[----:B------:R-:W-:Y:S01]  /*4dd0*/  IMAD.MOV.U32 R3, RZ, RZ, 0x1000 ;  /* 0x00001000ff037424 */ /* 0x000fe200078e00ff */
[----:B------:R-:W4:Y:S01]  /*4de0*/  LDCU UR27, c[0x0][0x374] ;  /* 0x00006e80ff1b77ac */ /* 0x000f220008000800 */
[----:B------:R-:W3:Y:S01]  /*4df0*/  LDCU.64 UR28, c[0x0][0x990] ;  /* 0x00013200ff1c77ac */ /* 0x000ee20008000a00 */
[----:B------:R-:W3:Y:S01]  /*4e00*/  LDCU UR17, c[0x0][0xc0c] ;  /* 0x00018180ff1177ac */ /* 0x000ee20008000800 */
[----:B-1----:R-:W-:Y:S01]  /*4e10*/  UISETP.NE.U32.AND UP0, UPT, UR4, URZ, UPT ;  /* 0x000000ff0400728c */ /* 0x002fe2000bf05070 */
[----:B------:R-:W1:Y:S01]  /*4e20*/  LDCU.128 UR40, c[0x0][0xa80] ;  /* 0x00015000ff2877ac */ /* 0x000e620008000c00 */
[----:B------:R-:W1:Y:S01]  /*4e30*/  LDCU UR50, c[0x0][0xc20] ;  /* 0x00018400ff3277ac */ /* 0x000e620008000800 */
[----:B------:R-:W1:Y:S01]  /*4e40*/  LDCU UR4, c[0x0][0xc30] ;  /* 0x00018600ff0477ac */ /* 0x000e620008000800 */
[----:B------:R-:W1:Y:S01]  /*4e50*/  LDCU.128 UR44, c[0x0][0xa90] ;  /* 0x00015200ff2c77ac */ /* 0x000e620008000c00 */
[----:B------:R-:W-:Y:S01]  /*4e60*/  UMOV UR24, 0x400 ;  /* 0x0000040000187882 */ /* 0x000fe20000000000 */
[----:B----4-:R-:W-:-:S02]  /*4e70*/  UIMAD.WIDE.U32 UR8, UR27, UR35, URZ ;  /* 0x000000231b0872a5 */ /* 0x010fc4000f8e00ff */
[----:B--2---:R-:W-:Y:S02]  /*4e80*/  ULEA UR24, UR6, UR24, 0x18 ;  /* 0x0000001806187291 */ /* 0x004fe4000f8ec0ff */
[----:B---3--:R-:W-:Y:S02]  /*4e90*/  UIMAD.WIDE.U32 UR6, UR30, UR32, URZ ;  /* 0x000000201e0672a5 */ /* 0x008fe4000f8e00ff */
[----:B------:R-:W-:Y:S02]  /*4ea0*/  USEL UR49, URZ, 0x1, UP5 ;  /* 0x00000001ff317887 */ /* 0x000fe4000a800000 */
[----:B------:R-:W-:Y:S02]  /*4eb0*/  UISETP.NE.AND.EX UP5, UPT, UR5, URZ, UPT, UP0 ;  /* 0x000000ff0500728c */ /* 0x000fe4000bfa5300 */
[----:B------:R-:W-:Y:S02]  /*4ec0*/  UISETP.NE.U32.AND UP6, UPT, UR28, URZ, UPT ;  /* 0x000000ff1c00728c */ /* 0x000fe4000bfc5070 */
[----:B------:R-:W-:-:S02]  /*4ed0*/  UIADD3 UR37, UPT, UPT, UR24, 0x1e8, URZ ;  /* 0x000001e818257890 */ /* 0x000fc4000fffe0ff */
[----:B------:R-:W-:Y:S02]  /*4ee0*/  UISETP.NE.AND UP0, UPT, UR39, 0x1, UPT ;  /* 0x000000012700788c */ /* 0x000fe4000bf05270 */
[----:B------:R-:W-:Y:S02]  /*4ef0*/  UISETP.GE.AND UP2, UPT, UR39, 0x1, UPT ;  /* 0x000000012700788c */ /* 0x000fe4000bf46270 */
[----:B------:R-:W-:Y:S01]  /*4f00*/  UISETP.NE.AND UP0, UPT, UR17, 0x1, UPT ;  /* 0x000000011100788c */ /* 0x000fe2000bf05270 */
[----:B------:R-:W-:Y:S01]  /*4f10*/  UMOV UR6, UR7 ;  /* 0x0000000700067c82 */ /* 0x000fe20008000000 */
[----:B------:R-:W-:Y:S01]  /*4f20*/  UMOV UR38, UR9 ;  /* 0x0000000900267c82 */ /* 0x000fe20008000000 */
[----:B------:R-:W-:Y:S02]  /*4f30*/  UISETP.NE.AND UP2, UPT, UR34, 0x1, UPT ;  /* 0x000000012200788c */ /* 0x000fe4000bf45270 */
[----:B-1----:R-:W-:Y:S01]  /*4f40*/  UISETP.NE.AND UP0, UPT, UR40, 0x1, UPT ;  /* 0x000000012800788c */ /* 0x002fe2000bf05270 */
[----:B------:R-:W-:Y:S01]  /*4f50*/  UMOV UR26, URZ ;  /* 0x000000ff001a7c82 */ /* 0x000fe20008000000 */
[----:B------:R-:W1:Y:S01]  /*4f60*/  LDCU UR51, c[0x0][0xaa0] ;  /* 0x00015400ff3377ac */ /* 0x000e620008000800 */
[----:B------:R-:W-:Y:S01]  /*4f70*/  UPLOP3.LUT UP4, UPT, UPT, UPT, UPT, 0x40, 0x4 ;  /* 0x000000000004789c */ /* 0x000fe20003f8e870 */
[----:B------:R-:W2:Y:S01]  /*4f80*/  LDCU.64 UR18, c[0x0][0xc28] ;  /* 0x00018500ff1277ac */ /* 0x000ea20008000a00 */
[----:B------:R-:W-:-:S02]  /*4f90*/  UISETP.NE.AND.EX UP6, UPT, UR29, URZ, UPT, UP6 ;  /* 0x000000ff1d00728c */ /* 0x000fc4000bfc5360 */
[----:B------:R-:W-:Y:S02]  /*4fa0*/  UPRMT UR37, URZ, 0x654, UR37 ;  /* 0x00000654ff257896 */ /* 0x000fe40008000025 */
[----:B------:R-:W-:Y:S02]  /*4fb0*/  USHF.R.U32.HI UR48, URZ, UR33, UR6 ;  /* 0x00000021ff307299 */ /* 0x000fe40008011606 */
[----:B------:R-:W-:Y:S02]  /*4fc0*/  USHF.R.U32.HI UR38, URZ, UR50, UR38 ;  /* 0x00000032ff267299 */ /* 0x000fe40008011626 */
[----:B------:R-:W-:Y:S02]  /*4fd0*/  UISETP.NE.AND UP3, UPT, UR4, 0x1, UPT ;  /* 0x000000010400788c */ /* 0x000fe4000bf65270 */
[----:B------:R-:W-:Y:S02]  /*4fe0*/  UISETP.NE.AND UP2, UPT, UR43, 0x1, UPT ;  /* 0x000000012b00788c */ /* 0x000fe4000bf45270 */
[----:B------:R-:W-:-:S11]  /*4ff0*/  UISETP.NE.AND UP0, UPT, UR46, 0x1, UPT ;  /* 0x000000012e00788c */ /* 0x000fd6000bf05270 */
.L_x_98:
[----:B------:R-:W-:Y:S04]  /*5000*/  SHF.L.U32 R2, R9, 0x1f, RZ ;  /* 0x0000001f09027819 */ /* 0x000fe800000006ff */
[----:B---3--:R-:W3:Y:S02]  /*5010*/  SYNCS.PHASECHK.TRANS64.TRYWAIT P0, [UR24+0x1e0], R2 ;  /* 0x0001e002ff0075a7 */ /* 0x008ee40008001118 */
[----:B---3--:R-:W-:Y:S05]  /*5020*/  @!P0 BRA `(.L_x_90) ;  /* 0x0000004400648947 */ /* 0x008fea0003800000 */
.L_x_205:
[----:B------:R-:W4:Y:S01]  /*5030*/  LDS.128 R4, [UR24+0x220] ;  /* 0x00022018ff047984 */ /* 0x000f220008000c00 */
[----:B------:R-:W-:Y:S01]  /*5040*/  UISETP.GE.AND UP0, UPT, UR39, 0x1, UPT ;  /* 0x000000012700788c */ /* 0x000fe2000bf06270 */
[----:B------:R-:W-:Y:S01]  /*5050*/  @!PT LDS RZ, [RZ] ;  /* 0x00000000fffff984 */ /* 0x000fe20000000800 */
[----:B------:R-:W-:Y:S01]  /*5060*/  @!PT LDS RZ, [RZ] ;  /* 0x00000000fffff984 */ /* 0x000fe20000000800 */
[----:B------:R-:W-:Y:S01]  /*5070*/  @!PT LDS RZ, [RZ] ;  /* 0x00000000fffff984 */ /* 0x000fe20000000800 */
[----:B------:R-:W-:Y:S01]  /*5080*/  @!PT LDS RZ, [RZ] ;  /* 0x00000000fffff984 */ /* 0x000fe20000000800 */
[----:B------:R1:W-:Y:S06]  /*5090*/  MEMBAR.ALL.CTA ;  /* 0x0000000000007992 */ /* 0x0003ec0000008000 */
[----:B-1----:R-:W1:Y:S02]  /*50a0*/  FENCE.VIEW.ASYNC.S ;  /* 0x00000000000073c6 */ /* 0x002e640000000000 */
[----:B-1----:R-:W-:Y:S01]  /*50b0*/  SYNCS.ARRIVE.TRANS64.RED.A1T0 RZ, [UR37], RZ ;  /* 0x000000ffffff79a7 */ /* 0x002fe20008100425 */
[----:B----4-:R-:W-:Y:S11]  /*50c0*/  LOP3.LUT P0, RZ, R6, 0x1, RZ, 0xc0, !PT ;  /* 0x0000000106ff7812 */ /* 0x010ff6000780c0ff */
[----:B------:R-:W-:Y:S02]  /*50d0*/  @!UPT UIADD3 URZ, UPT, UPT, URZ, URZ, URZ ;  /* 0x000000fffffff290 */ /* 0x000fe4000fffe0ff */
[----:B------:R-:W-:Y:S01]  /*50e0*/  VOTEU.ANY UP2, P0 ;  /* 0x0000000000ff7886 */ /* 0x000fe20000040100 */
[----:B------:R-:W-:Y:S11]  /*50f0*/  PLOP3.LUT P0, PT, PT, PT, UP2, 0x80, 0x8 ;  /* 0x000000000008781c */ /* 0x000ff60003f0f028 */
[----:B------:R-:W-:Y:S02]  /*5100*/  @!UPT UIADD3 URZ, UPT, UPT, URZ, URZ, URZ ;  /* 0x000000fffffff290 */ /* 0x000fe4000fffe0ff */
[----:B---3--:R-:W-:Y:S02]  /*5110*/  @P0 MOV R2, R4 ;  /* 0x0000000400020202 */ /* 0x008fe40000000f00 */
[----:B------:R-:W-:Y:S02]  /*5120*/  @P0 LOP3.LUT R0, R5, 0xffff, RZ, 0xc0, !PT ;  /* 0x0000ffff05000812 */ /* 0x000fe400078ec0ff */
[----:B------:R-:W-:Y:S02]  /*5130*/  @P0 R2UR UR5, R2 ;  /* 0x00000000020502ca */ /* 0x000fe400000e0000 */
[----:B------:R-:W-:Y:S11]  /*5140*/  @P0 R2UR UR4, R0 ;  /* 0x00000000000402ca */ /* 0x000ff600000e0000 */
[----:B------:R-:W-:Y:S02]  /*5150*/  @UP2 UMOV UR16, UR5 ;  /* 0x0000000500102c82 */ /* 0x000fe40008000000 */
[----:B------:R-:W-:Y:S01]  /*5160*/  @UP2 UMOV UR15, UR4 ;  /* 0x00000004000f2c82 */ /* 0x000fe20008000000 */
[----:B------:R-:W-:Y:S05]  /*5170*/  BRA.U !UP0, `(.L_x_91) ;  /* 0x0000000108c07547 */ /* 0x000fea000b800000 */
[----:B------:R-:W-:Y:S02]  /*5180*/  UIMAD.WIDE.U32 UR8, UR15, UR35, URZ ;  /* 0x000000230f0872a5 */ /* 0x000fe4000f8e00ff */
[----:B------:R-:W-:Y:S02]  /*5190*/  UP2UR UR14, UPR, URZ, 0x4 ;  /* 0x00000004ff0e7883 */ /* 0x000fe40008000000 */
[----:B------:R-:W-:Y:S02]  /*51a0*/  UISETP.NE.AND UP2, UPT, UR34, 0x1, UPT ;  /* 0x000000012200788c */ /* 0x000fe4000bf45270 */
[----:B------:R-:W-:Y:S02]  /*51b0*/  UIMAD.WIDE.U32 UR10, UR16, UR32, URZ ;  /* 0x00000020100a72a5 */ /* 0x000fe4000f8e00ff */
[----:B------:R-:W-:Y:S02]  /*51c0*/  USEL UR4, UR27, UR38, !UP2 ;  /* 0x000000261b047287 */ /* 0x000fe4000d000000 */
[----:B------:R-:W-:Y:S02]  /*51d0*/  UISETP.NE.AND UP0, UPT, UR17, 0x1, UPT ;  /* 0x000000011100788c */ /* 0x000fe4000bf05270 */
[----:B------:R-:W-:Y:S02]  /*51e0*/  UP2UR UR22, UPR, URZ, 0x2 ;  /* 0x00000002ff167883 */ /* 0x000fe40008000000 */
[----:B------:R-:W-:Y:S02]  /*51f0*/  UISETP.NE.AND UP1, UPT, UR39, 0x1, UPT ;  /* 0x000000012700788c */ /* 0x000fe4000bf25270 */
[----:B--2---:R-:W-:Y:S02]  /*5200*/  UIMAD.WIDE.U32 UR12, UR4, UR18, URZ ;  /* 0x00000012040c72a5 */ /* 0x004fe4000f8e00ff */
[----:B------:R-:W-:Y:S01]  /*5210*/  USEL UR7, UR30, UR48, !UP0 ;  /* 0x000000301e077287 */ /* 0x000fe2000c000000 */
[----:B------:R-:W-:Y:S02]  /*5220*/  UMOV UR5, UR9 ;  /* 0x0000000900057c82 */ /* 0x000fe40008000000 */
[----:B------:R-:W-:Y:S02]  /*5230*/  USHF.R.U32.HI UR6, URZ, UR50, UR5 ;  /* 0x00000032ff067299 */ /* 0x000fe40008011605 */
[----:B------:R-:W-:Y:S02]  /*5240*/  UIMAD.WIDE.U32 UR20, UR7, UR18, URZ ;  /* 0x00000012071472a5 */ /* 0x000fe4000f8e00ff */
[----:B------:R-:W-:Y:S02]  /*5250*/  USEL UR6, UR15, UR6, !UP2 ;  /* 0x000000060f067287 */ /* 0x000fe4000d000000 */
[----:B------:R-:W-:Y:S01]  /*5260*/  UISETP.NE.AND UP2, UPT, UR14, URZ, UPT ;  /* 0x000000ff0e00728c */ /* 0x000fe2000bf45270 */
[----:B------:R-:W-:Y:S01]  /*5270*/  UMOV UR5, UR11 ;  /* 0x0000000b00057c82 */ /* 0x000fe20008000000 */
[----:B------:R-:W-:Y:S02]  /*5280*/  UIMAD.WIDE.U32 UR10, UR6, UR18, URZ ;  /* 0x00000012060a72a5 */ /* 0x000fe4000f8e00ff */
[----:B------:R-:W-:Y:S03]  /*5290*/  USHF.R.U32.HI UR8, URZ, UR33, UR5 ;  /* 0x00000021ff087299 */ /* 0x000fe60008011605 */
[----:B------:R-:W-:Y:S02]  /*52a0*/  UMOV UR5, UR13 ;  /* 0x0000000d00057c82 */ /* 0x000fe40008000000 */
[----:B------:R-:W-:Y:S03]  /*52b0*/  @UP1 USHF.R.U32.HI UR4, URZ, UR19, UR5 ;  /* 0x00000013ff041299 */ /* 0x000fe60008011605 */
[----:B------:R-:W-:Y:S01]  /*52c0*/  UMOV UR5, UR21 ;  /* 0x0000001500057c82 */ /* 0x000fe20008000000 */
[----:B------:R-:W-:Y:S02]  /*52d0*/  UIMAD UR4, UR39, UR4, URZ ;  /* 0x00000004270472a4 */ /* 0x000fe4000f8e02ff */
[----:B------:R-:W-:Y:S02]  /*52e0*/  @UP1 USHF.R.U32.HI UR7, URZ, UR19, UR5 ;  /* 0x00000013ff071299 */ /* 0x000fe40008011605 */
[----:B------:R-:W-:Y:S02]  /*52f0*/  USEL UR5, UR16, UR8, !UP0 ;  /* 0x0000000810057287 */ /* 0x000fe4000c000000 */
[----:B------:R-:W-:Y:S02]  /*5300*/  UIMAD UR8, UR39, UR7, URZ ;  /* 0x00000007270872a4 */ /* 0x000fe4000f8e02ff */
[----:B------:R-:W-:Y:S03]  /*5310*/  UISETP.GE.AND UP0, UPT, UR6, UR4, UPT ;  /* 0x000000040600728c */ /* 0x000fe6000bf06270 */
[----:B------:R-:W-:Y:S01]  /*5320*/  UMOV UR4, UR11 ;  /* 0x0000000b00047c82 */ /* 0x000fe20008000000 */
[----:B------:R-:W-:Y:S02]  /*5330*/  UISETP.GE.OR UP0, UPT, UR5, UR8, UP0 ;  /* 0x000000080500728c */ /* 0x000fe40008706670 */
[----:B------:R-:W-:Y:S02]  /*5340*/  USHF.R.U32.HI UR4, URZ, UR19, UR4 ;  /* 0x00000013ff047299 */ /* 0x000fe40008011604 */
[----:B------:R-:W-:Y:S02]  /*5350*/  UIMAD.WIDE.U32 UR8, UR5, UR18, URZ ;  /* 0x00000012050872a5 */ /* 0x000fe4000f8e00ff */
[----:B------:R-:W-:Y:S04]  /*5360*/  USEL UR10, UR6, UR4, !UP1 ;  /* 0x00000004060a7287 */ /* 0x000fe8000c800000 */
[----:B------:R-:W-:Y:S01]  /*5370*/  UIADD3 UR11, UPT, UPT, -UR10, URZ, URZ ;  /* 0x000000ff0a0b7290 */ /* 0x000fe2000fffe1ff */
[----:B------:R-:W-:Y:S02]  /*5380*/  @!UP0 UMOV UR4, UR9 ;  /* 0x0000000900048c82 */ /* 0x000fe40008000000 */
[----:B------:R-:W-:Y:S02]  /*5390*/  @!UP0 USHF.R.U32.HI UR4, URZ, UR19, UR4 ;  /* 0x00000013ff048299 */ /* 0x000fe40008011604 */
[----:B------:R-:W-:Y:S02]  /*53a0*/  UIMAD UR8, UR39, UR11, UR6 ;  /* 0x0000000b270872a4 */ /* 0x000fe4000f8e0206 */
[----:B------:R-:W-:Y:S02]  /*53b0*/  @!UP0 USEL UR4, UR5, UR4, !UP1 ;  /* 0x0000000405048287 */ /* 0x000fe4000c800000 */
[----:B------:R-:W-:Y:S02]  /*53c0*/  UISETP.NE.AND UP1, UPT, UR22, URZ, UPT ;  /* 0x000000ff1600728c */ /* 0x000fe4000bf25270 */
[----:B------:R-:W-:Y:S02]  /*53d0*/  @!UP0 UIMAD UR8, UR7, UR8, UR4 ;  /* 0x00000008070882a4 */ /* 0x000fe4000f8e0204 */
[----:B------:R-:W-:Y:S02]  /*53e0*/  @!UP0 UIADD3 UR9, UPT, UPT, UR10, -UR4, URZ ;  /* 0x800000040a098290 */ /* 0x000fe4000fffe0ff */
[----:B------:R-:W-:Y:S02]  /*53f0*/  UIADD3 UR4, UPT, UPT, -UR5, URZ, URZ ;  /* 0x000000ff05047290 */ /* 0x000fe4000fffe1ff */
[----:B------:R-:W-:Y:S02]  /*5400*/  UIADD3 UR7, UPT, UPT, -UR6, URZ, URZ ;  /* 0x000000ff06077290 */ /* 0x000fe4000fffe1ff */
[----:B------:R-:W-:Y:S02]  /*5410*/  @!UP0 UIMAD UR6, UR9, UR39, UR5 ;  /* 0x00000027090682a4 */ /* 0x000fe4000f8e0205 */
[----:B------:R-:W-:Y:S02]  /*5420*/  UIMAD UR16, UR17, UR4, UR16 ;  /* 0x00000004111072a4 */ /* 0x000fe4000f8e0210 */
[----:B------:R-:W-:Y:S01]  /*5430*/  UIMAD UR15, UR34, UR7, UR15 ;  /* 0x00000007220f72a4 */ /* 0x000fe2000f8e020f */
[----:B------:R-:W-:Y:S02]  /*5440*/  @!UP0 UMOV UR5, UR8 ;  /* 0x0000000800058c82 */ /* 0x000fe40008000000 */
[----:B------:R-:W-:Y:S02]  /*5450*/  UIMAD UR16, UR5, UR17, UR16 ;  /* 0x00000011051072a4 */ /* 0x000fe4000f8e0210 */
[----:B------:R-:W-:Y:S11]  /*5460*/  UIMAD UR15, UR6, UR34, UR15 ;  /* 0x00000022060f72a4 */ /* 0x000ff6000f8e020f */
[----:B------:R-:W-:Y:S01]  /*5470*/  @!UPT UIADD3 URZ, UPT, UPT, URZ, URZ, URZ ;  /* 0x000000fffffff290 */ /* 0x000fe2000fffe0ff */
.L_x_91:
[----:B------:R-:W1:Y:S01]  /*5480*/  @!UP3 LDCU.128 UR8, c[0x0][0xc10] ;  /* 0x00018200ff08b7ac */ /* 0x000e620008000c00 */
[----:B------:R-:W-:Y:S04]  /*5490*/  ISETP.NE.U32.AND P1, PT, RZ, UR28, PT ;  /* 0x0000001cff007c0c */ /* 0x000fe8000bf25070 */
[----:B------:R-:W-:Y:S01]  /*54a0*/  ISETP.NE.AND.EX P1, PT, RZ, UR29, PT, P1 ;  /* 0x0000001dff007c0c */ /* 0x000fe2000bf25310 */
[----:B------:R-:W3:Y:S01]  /*54b0*/  @!UP3 LDCU UR5, c[0x0][0xc0c] ;  /* 0x00018180ff05b7ac */ /* 0x000ee20008000800 */
[----:B------:R-:W-:Y:S02]  /*54c0*/  USHF.L.U32 UR25, UR23, 0x6, URZ ;  /* 0x0000000617197899 */ /* 0x000fe400080006ff */
[----:B-1----:R-:W-:Y:S07]  /*54d0*/  UIMAD.WIDE.U32 UR6, UR16, UR8, URZ ;  /* 0x00000008100672a5 */ /* 0x002fee000f8e00ff */
[----:B------:R-:W-:Y:S01]  /*54e0*/  @!UP3 UMOV UR4, UR7 ;  /* 0x000000070004bc82 */ /* 0x000fe20008000000 */
[----:B---3--:R-:W-:Y:S02]  /*54f0*/  @!UP3 UISETP.NE.AND UP0, UPT, UR5, 0x1, UPT ;  /* 0x000000010500b88c */ /* 0x008fe4000bf05270 */
[----:B------:R-:W-:Y:S02]  /*5500*/  @!UP3 USHF.R.U32.HI UR4, URZ, UR9, UR4 ;  /* 0x00000009ff04b299 */ /* 0x000fe40008011604 */
[----:B------:R-:W-:Y:S02]  /*5510*/  UIMAD.WIDE.U32 UR6, UR15, UR11, URZ ;  /* 0x0000000b0f0672a5 */ /* 0x000fe4000f8e00ff */
[----:B------:R-:W-:Y:S02]  /*5520*/  @!UP3 USEL UR8, UR16, UR4, !UP0 ;  /* 0x000000041008b287 */ /* 0x000fe4000c000000 */
[----:B------:R-:W-:Y:S03]  /*5530*/  @!UP3 UISETP.NE.AND UP0, UPT, UR10, 0x1, UPT ;  /* 0x000000010a00b88c */ /* 0x000fe6000bf05270 */
[----:B------:R-:W-:Y:S02]  /*5540*/  @!UP3 UMOV UR6, UR7 ;  /* 0x000000070006bc82 */ /* 0x000fe40008000000 */
[----:B------:R-:W1:Y:S02]  /*5550*/  @!UP3 LDCU UR4, c[0x0][0xc20] ;  /* 0x00018400ff04b7ac */ /* 0x000e640008000800 */
[----:B-1----:R-:W-:Y:S04]  /*5560*/  @!UP3 USHF.R.U32.HI UR6, URZ, UR4, UR6 ;  /* 0x00000004ff06b299 */ /* 0x002fe80008011606 */
[----:B------:R-:W-:Y:S04]  /*5570*/  @!UP3 USEL UR6, UR15, UR6, !UP0 ;  /* 0x000000060f06b287 */ /* 0x000fe8000c000000 */
[----:B------:R-:W-:Y:S02]  /*5580*/  @!UP3 UIADD3 UR4, UPT, UPT, -UR8, UR6, URZ ;  /* 0x000000060804b290 */ /* 0x000fe4000fffe1ff */
[----:B------:R-:W-:Y:S02]  /*5590*/  @!UP3 UIADD3 UR6, UPT, UPT, UR8, -UR6, URZ ;  /* 0x800000060806b290 */ /* 0x000fe4000fffe0ff */
[----:B------:R-:W-:Y:S02]  /*55a0*/  @!UP3 UIMAD UR16, UR4, UR5, UR16 ;  /* 0x000000050410b2a4 */ /* 0x000fe4000f8e0210 */
[----:B------:R-:W-:Y:S01]  /*55b0*/  @!UP3 UIMAD UR15, UR6, UR10, UR15 ;  /* 0x0000000a060fb2a4 */ /* 0x000fe2000f8e020f */
[----:B------:R-:W-:Y:S11]  /*55c0*/  BRA.U UP4, `(.L_x_92) ;  /* 0x0000000104107547 */ /* 0x000ff6000b800000 */
[----:B------:R-:W-:Y:S04]  /*55d0*/  MOV R2, UR49 ;  /* 0x0000003100027c02 */ /* 0x000fe80008000f00 */
[----:B------:R-:W-:Y:S04]  /*55e0*/  SHF.L.U32 R2, R2, 0x1f, RZ ;  /* 0x0000001f02027819 */ /* 0x000fe800000006ff */
[----:B------:R-:W1:Y:S02]  /*55f0*/  SYNCS.PHASECHK.TRANS64.TRYWAIT P2, [UR24+0x1d8], R2 ;  /* 0x0001d802ff0075a7 */ /* 0x000e640008041118 */
[----:B-1----:R-:W-:Y:S05]  /*5600*/  @!P2 BRA `(.L_x_93) ;  /* 0x000000400004a947 */ /* 0x002fea0003800000 */
.L_x_92:
[----:B------:R-:W-:Y:S05]  /*5610*/  BRA.U !UP6, `(.L_x_94) ;  /* 0x000000010e387547 */ /* 0x000fea000b800000 */
[----:B------:R-:W-:Y:S01]  /*5620*/  UPLOP3.LUT UP1, UPT, UPT, UPT, UP5, 0x80, 0x8 ;  /* 0x000000000008789c */ /* 0x000fe20003f2f050 */
[----:B-1----:R-:W-:Y:S01]  /*5630*/  HFMA2 R0, -RZ, RZ, 0, 5.9604644775390625e-08 ;  /* 0x00000001ff007431 */ /* 0x002fe200000001ff */
[----:B------:R-:W1:Y:S01]  /*5640*/  LDCU.64 UR8, c[0x0][0x358] ;  /* 0x00006b00ff0877ac */ /* 0x000e620008000a00 */
[----:B------:R-:W-:Y:S03]  /*5650*/  IMAD.MOV.U32 R50, RZ, RZ, 0x1 ;  /* 0x00000001ff327424 */ /* 0x000fe600078e00ff */
[----:B------:R-:W-:Y:S05]  /*5660*/  PLOP3.LUT P2, PT, PT, PT, UP1, 0x80, 0x8 ;  /* 0x000000000008781c */ /* 0x000fea0003f4f018 */
[----:B------:R-:W3:Y:S01]  /*5670*/  @UP1 LDCU.64 UR4, c[0x0][0x988] ;  /* 0x00013100ff0417ac */ /* 0x000ee20008000a00 */
[----:B------:R-:W-:Y:S07]  /*5680*/  @UP1 UIMAD UR6, UR53, UR28, URZ ;  /* 0x0000001c350612a4 */ /* 0x000fee000f8e02ff */
[----:B------:R-:W-:Y:S01]  /*5690*/  @!P2 PRMT R50, R0, 0x7610, R50 ;  /* 0x000076100032a816 */ /* 0x000fe20000000032 */
[----:B---3--:R-:W-:Y:S06]  /*56a0*/  @UP1 UIMAD.WIDE UR4, UR6, 0x4, UR4 ;  /* 0x00000004060418a5 */ /* 0x008fec000f8e0204 */
[----:B-----5:R-:W-:Y:S01]  /*56b0*/  IMAD.U32 R26, RZ, RZ, UR4 ;  /* 0x00000004ff1a7e24 */ /* 0x020fe2000f8e00ff */
[----:B------:R-:W-:Y:S04]  /*56c0*/  MOV R27, UR5 ;  /* 0x00000005001b7c02 */ /* 0x000fe80008000f00 */
[----:B------:R-:W3:Y:S01]  /*56d0*/  @!UP1 LDCU UR4, c[0x0][0x980] ;  /* 0x00013000ff0497ac */ /* 0x000ee20008000800 */
[----:B-1----:R4:W5:Y:S02]  /*56e0*/  @P2 LDG.E R26, desc[UR8][R26.64] ;  /* 0x000000081a1a2981 */ /* 0x002964000c1e1900 */
[----:B---34-:R-:W-:Y:S07]  /*56f0*/  @!P2 IMAD.U32 R26, RZ, RZ, UR4 ;  /* 0x00000004ff1aae24 */ /* 0x018fee000f8e00ff */
.L_x_94:
[----:B-----5:R-:W-:Y:S01]  /*5700*/  @!P1 FSETP.EQ.AND P3, PT, R26, RZ, PT ;  /* 0x000000ff1a00920b */ /* 0x020fe20003f62000 */
[----:B------:R-:W-:Y:S01]  /*5710*/  @!UPT UIADD3 URZ, UPT, UPT, URZ, URZ, URZ ;  /* 0x000000fffffff290 */ /* 0x000fe2000fffe0ff */
[----:B------:R-:W-:Y:S11]  /*5720*/  @!P1 BRA `(.L_x_95) ;  /* 0x0000000000149947 */ /* 0x000ff60003800000 */
[----:B------:R-:W-:Y:S02]  /*5730*/  LOP3.LUT P1, RZ, R50, 0xff, RZ, 0xc0, !PT ;  /* 0x000000ff32ff7812 */ /* 0x000fe4000782c0ff */
[----:B------:R-:W-:Y:S04]  /*5740*/  PLOP3.LUT P3, PT, PT, PT, UP1, 0x80, 0x8 ;  /* 0x000000000008781c */ /* 0x000fe80003f6f018 */
[----:B------:R-:W-:Y:S07]  /*5750*/  PLOP3.LUT P3, PT, P3, PT, PT, 0x8, 0x80 ;  /* 0x000000000080781c */ /* 0x000fee0001f6e170 */
[----:B------:R-:W-:Y:S11]  /*5760*/  @P1 FSETP.EQ.AND P3, PT, R26, RZ, PT ;  /* 0x000000ff1a00120b */ /* 0x000ff60003f62000 */
[----:B------:R-:W-:Y:S02]  /*5770*/  @!UPT UIADD3 URZ, UPT, UPT, URZ, URZ, URZ ;  /* 0x000000fffffff290 */ /* 0x000fe4000fffe0ff */
.L_x_95:
[----:B------:R-:W-:Y:S01]  /*5780*/  ULEA UR7, UR26, UR24, 0x3 ;  /* 0x000000181a077291 */ /* 0x000fe2000f8e18ff */
[----:B------:R-:W-:Y:S01]  /*5790*/  SHF.L.U32 R8, R10, 0x1f, RZ ;  /* 0x0000001f0a087819 */ /* 0x000fe200000006ff */
[----:B------:R-:W-:Y:S02]  /*57a0*/  USHF.L.U32 UR11, UR52, 0x6, URZ ;  /* 0x00000006340b7899 */ /* 0x000fe400080006ff */
[----:B------:R-:W-:Y:S02]  /*57b0*/  UISETP.NE.AND UP0, UPT, UR40, 0x1, UPT ;  /* 0x000000012800788c */ /* 0x000fe4000bf05270 */
[----:B------:R-:W-:Y:S01]  /*57c0*/  UIMAD.WIDE.U32 UR4, UR11, UR41, URZ ;  /* 0x000000290b0472a5 */ /* 0x000fe2000f8e00ff */
[----:B------:R-:W-:Y:S02]  /*57d0*/  ELECT P2, URZ, PT ;  /* 0x0000000000ff782f */ /* 0x000fe40003840000 */
[----:B------:R-:W3:Y:S02]  /*57e0*/  SYNCS.PHASECHK.TRANS64.TRYWAIT P1, [UR7+0x1b8], R8 ;  /* 0x0001b808ff0075a7 */ /* 0x000ee40008021107 */
[----:B------:R-:W-:Y:S02]  /*57f0*/  PLOP3.LUT P2, PT, P3, P2, PT, 0xf2, 0x2f ;  /* 0x00000000002f781c */ /* 0x000fe40001f45e72 */
[----:B------:R-:W-:Y:S02]  /*5800*/  UMOV UR4, UR5 ;  /* 0x0000000500047c82 */ /* 0x000fe40008000000 */
[----:B------:R-:W-:Y:S04]  /*5810*/  USHF.R.U32.HI UR4, URZ, UR42, UR4 ;  /* 0x0000002aff047299 */ /* 0x000fe80008011604 */
[----:B------:R-:W-:Y:S02]  /*5820*/  USEL UR12, UR11, UR4, !UP0 ;  /* 0x000000040b0c7287 */ /* 0x000fe4000c000000 */
[----:B------:R-:W-:Y:S02]  /*5830*/  UISETP.NE.AND UP0, UPT, UR43, 0x1, UPT ;  /* 0x000000012b00788c */ /* 0x000fe4000bf05270 */
[----:B------:R-:W-:Y:S02]  /*5840*/  UIMAD.WIDE.U32 UR4, UR12, UR44, URZ ;  /* 0x0000002c0c0472a5 */ /* 0x000fe4000f8e00ff */
[----:B------:R-:W-:Y:S01]  /*5850*/  UIADD3 UR6, UPT, UPT, -UR12, URZ, URZ ;  /* 0x000000ff0c067290 */ /* 0x000fe2000fffe1ff */
[----:B-1----:R-:W-:Y:S03]  /*5860*/  @!P2 IMAD.MOV.U32 R0, RZ, 0x20, RZ ;  /* 0x00000020ff00a824 */ /* 0x002fe600078e00ff */
[----:B------:R-:W-:Y:S01]  /*5870*/  UIMAD UR11, UR40, UR6, UR11 ;  /* 0x00000006280b72a4 */ /* 0x000fe2000f8e020b */
[----:B------:R-:W-:Y:S01]  /*5880*/  @!P2 IMAD.MOV.U32 R0, RZ, 0x400, R0 ;  /* 0x00000400ff00a824 */ /* 0x000fe200078e0000 */
[----:B------:R-:W-:Y:S02]  /*5890*/  UMOV UR4, UR5 ;  /* 0x0000000500047c82 */ /* 0x000fe40008000000 */
[----:B------:R-:W-:Y:S04]  /*58a0*/  USHF.R.U32.HI UR4, URZ, UR45, UR4 ;  /* 0x0000002dff047299 */ /* 0x000fe80008011604 */
[----:B------:R-:W-:Y:S02]  /*58b0*/  USEL UR13, UR12, UR4, !UP0 ;  /* 0x000000040c0d7287 */ /* 0x000fe4000c000000 */
[----:B------:R-:W-:Y:S02]  /*58c0*/  UISETP.NE.AND UP0, UPT, UR46, 0x1, UPT ;  /* 0x000000012e00788c */ /* 0x000fe4000bf05270 */
[----:B------:R-:W-:Y:S07]  /*58d0*/  UIMAD.WIDE.U32 UR4, UR13, UR47, URZ ;  /* 0x0000002f0d0472a5 */ /* 0x000fee000f8e00ff */
[----:B------:R-:W-:Y:S02]  /*58e0*/  UMOV UR4, UR5 ;  /* 0x0000000500047c82 */ /* 0x000fe40008000000 */
[----:B------:R-:W-:Y:S04]  /*58f0*/  USHF.R.U32.HI UR4, URZ, UR51, UR4 ;  /* 0x00000033ff047299 */ /* 0x000fe80008011604 */
[----:B------:R-:W-:Y:S02]  /*5900*/  USEL UR14, UR13, UR4, !UP0 ;  /* 0x000000040d0e7287 */ /* 0x000fe4000c000000 */
[----:B------:R-:W-:Y:S02]  /*5910*/  UIADD3 UR4, UPT, UPT, -UR13, URZ, URZ ;  /* 0x000000ff0d047290 */ /* 0x000fe4000fffe1ff */
[----:B------:R-:W-:Y:S02]  /*5920*/  UIADD3 UR5, UPT, UPT, -UR14, URZ, URZ ;  /* 0x000000ff0e057290 */ /* 0x000fe4000fffe1ff */
[----:B------:R-:W-:Y:S02]  /*5930*/  UIMAD UR12, UR43, UR4, UR12 ;  /* 0x000000042b0c72a4 */ /* 0x000fe4000f8e020c */
[----:B------:R-:W-:Y:S01]  /*5940*/  UIMAD UR13, UR46, UR5, UR13 ;  /* 0x000000052e0d72a4 */ /* 0x000fe2000f8e020d */
[----:B---3--:R-:W-:Y:S11]  /*5950*/  @!P1 BRA `(.L_x_96) ;  /* 0x0000003c00489947 */ /* 0x008ff60003800000 */
.L_x_208:
[----:B------:R-:W3:Y:S01]  /*5960*/  S2UR UR52, SR_CgaCtaId ;  /* 0x00000000003479c3 */ /* 0x000ee20000008800 */
[----:B------:R-:W-:Y:S01]  /*5970*/  @!P2 R2UR UR4, R0 ;  /* 0x000000000004a2ca */ /* 0x000fe200000e0000 */
[----:B------:R-:W-:Y:S01]  /*5980*/  VOTEU.ALL UP0, P2 ;  /* 0x0000000000ff7886 */ /* 0x000fe20001000000 */
[----:B-1----:R-:W-:Y:S02]  /*5990*/  @!P2 IADD3 R2, P1, PT, R12, 0x680, RZ ;  /* 0x000006800c02a810 */ /* 0x002fe40007f3e0ff */
[----:B------:R-:W-:Y:S02]  /*59a0*/  @P0 SHF.R.U32.HI R4, RZ, 0x10, R5 ;  /* 0x00000010ff040819 */ /* 0x000fe40000011605 */
[----:B------:R-:W-:Y:S01]  /*59b0*/  @!P2 R2UR UR6, R2 ;  /* 0x000000000206a2ca */ /* 0x000fe200000e0000 */
[----:B------:R-:W-:Y:S01]  /*59c0*/  @!P2 IMAD.X R0, RZ, RZ, R13, P1 ;  /* 0x000000ffff00a224 */ /* 0x000fe200008e060d */
[----:B------:R-:W-:Y:S01]  /*59d0*/  @!UP0 ULEA UR5, UR26, UR24, 0xc ;  /* 0x000000181a058291 */ /* 0x000fe2000f8e60ff */
[----:B------:R-:W-:Y:S03]  /*59e0*/  @P0 R2UR UR53, R4 ;  /* 0x00000000043502ca */ /* 0x000fe600000e0000 */
[----:B------:R-:W-:Y:S02]  /*59f0*/  @!UP0 UIADD3 UR8, UPT, UPT, UR5, 0x400, URZ ;  /* 0x0000040005088890 */ /* 0x000fe4000fffe0ff */
[----:B------:R-:W-:Y:S01]  /*5a00*/  @!UP0 UPRMT UR22, UR4, 0x5410, URZ ;  /* 0x0000541004168896 */ /* 0x000fe200080000ff */
[----:B------:R-:W-:Y:S01]  /*5a10*/  @!P2 R2UR UR4, R0 ;  /* 0x000000000004a2ca */ /* 0x000fe200000e0000 */
[----:B------:R-:W-:Y:S01]  /*5a20*/  UIADD3 UR5, UPT, UPT, UR26, 0x1, URZ ;  /* 0x000000011a057890 */ /* 0x000fe2000fffe0ff */
[----:B------:R-:W-:Y:S02]  /*5a30*/  @!P2 IMAD.MOV.U32 R0, RZ, RZ, 0x1000 ;  /* 0x00001000ff00a424 */ /* 0x000fe400078e00ff */
[----:B------:R-:W-:Y:S01]  /*5a40*/  IMAD.U32 R14, RZ, RZ, UR6 ;  /* 0x00000006ff0e7e24 */ /* 0x000fe2000f8e00ff */
[----:B------:R-:W-:Y:S04]  /*5a50*/  UISETP.NE.AND UP0, UPT, UR5, 0x3, UPT ;  /* 0x000000030500788c */ /* 0x000fe8000bf05270 */
[----:B------:R-:W-:Y:S01]  /*5a60*/  @!P2 R2UR UR20, R14 ;  /* 0x000000000e14a2ca */ /* 0x000fe200000e0000 */
[----:B------:R-:W-:Y:S02]  /*5a70*/  USEL UR5, UR5, URZ, UP0 ;  /* 0x000000ff05057287 */ /* 0x000fe40008000000 */
[----:B------:R-:W-:Y:S01]  /*5a80*/  USEL UR23, URZ, 0x1, UP0 ;  /* 0x00000001ff177887 */ /* 0x000fe20008000000 */
[----:B------:R-:W-:Y:S01]  /*5a90*/  IMAD.U32 R15, RZ, RZ, UR4 ;  /* 0x00000004ff0f7e24 */ /* 0x000fe2000f8e00ff */
[----:B------:R-:W-:Y:S01]  /*5aa0*/  UIADD3 UR4, UPT, UPT, UR7, 0x1a0, URZ ;  /* 0x000001a007047890 */ /* 0x000fe2000fffe0ff */
[----:B------:R-:W-:Y:S03]  /*5ab0*/  VOTEU.ALL UP0, P2 ;  /* 0x0000000000ff7886 */ /* 0x000fe60001000000 */
[----:B------:R-:W-:Y:S01]  /*5ac0*/  @!P2 R2UR UR21, R15 ;  /* 0x000000000f15a2ca */ /* 0x000fe200000e0000 */
[----:B---3--:R-:W-:Y:S01]  /*5ad0*/  UPRMT UR6, UR52, 0x654, UR4 ;  /* 0x0000065434067896 */ /* 0x008fe20008000004 */
[----:B------:R-:W-:Y:S01]  /*5ae0*/  LOP3.LUT R10, R10, UR23, RZ, 0x3c, !PT ;  /* 0x000000170a0a7c12 */ /* 0x000fe2000f8e3cff */
[----:B------:R-:W-:Y:S01]  /*5af0*/  @!UP0 UMOV UR9, UR4 ;  /* 0x0000000400098c82 */ /* 0x000fe20008000000 */
[----:B------:R-:W-:Y:S01]  /*5b00*/  @!UP0 UMOV UR10, UR25 ;  /* 0x00000019000a8c82 */ /* 0x000fe20008000000 */
[----:B------:R-:W-:Y:S01]  /*5b10*/  ULEA UR4, UR5, UR24, 0x3 ;  /* 0x0000001805047291 */ /* 0x000fe2000f8e18ff */
[----:B------:R-:W-:Y:S07]  /*5b20*/  SHF.L.U32 R2, R10, 0x1f, RZ ;  /* 0x0000001f0a027819 */ /* 0x000fee00000006ff */
[----:B------:R1:W-:Y:S01]  /*5b30*/  @!UP0 UTMALDG.5D.IM2COL [UR8], [UR20], UR22 ;  /* 0x00000008140083b4 */ /* 0x0003e20008060016 */
[----:B------:R1:W-:Y:S01]  /*5b40*/  @!P2 SYNCS.ARRIVE.TRANS64.RED.A0TR RZ, [UR7+0x1a0], R0 ;  /* 0x0001a000ffffa9a7 */ /* 0x0003e20008300407 */
[----:B------:R-:W-:Y:S01]  /*5b50*/  SYNCS.ARRIVE.TRANS64.RED.A1T0 RZ, [UR6], RZ ;  /* 0x000000ffffff79a7 */ /* 0x000fe20008100406 */
[----:B------:R-:W3:Y:S02]  /*5b60*/  SYNCS.PHASECHK.TRANS64.TRYWAIT P1, [UR4+0x1b8], R2 ;  /* 0x0001b802ff0075a7 */ /* 0x000ee40008021104 */
[----:B-1-3--:R-:W-:Y:S05]  /*5b70*/  @!P1 BRA `(.L_x_97) ;  /* 0x0000003800d89947 */ /* 0x00afea0003800000 */
.L_x_210:
[----:B------:R-:W3:Y:S01]  /*5b80*/  S2UR UR22, SR_CgaCtaId ;  /* 0x00000000001679c3 */ /* 0x000ee20000008800 */
[----:B------:R-:W-:Y:S01]  /*5b90*/  UIADD3 UR6, UPT, UPT, UR5, 0x1, URZ ;  /* 0x0000000105067890 */ /* 0x000fe2000fffe0ff */
[----:B-1----:R-:W-:Y:S01]  /*5ba0*/  @!P2 IMAD.MOV.U32 R0, RZ, 0x20, RZ ;  /* 0x00000020ff00a824 */ /* 0x002fe200078e00ff */
[----:B------:R-:W-:Y:S01]  /*5bb0*/  UIADD3 UR23, UPT, UPT, UR15, UR36, URZ ;  /* 0x000000240f177290 */ /* 0x000fe2000fffe0ff */
[----:B------:R-:W-:Y:S01]  /*5bc0*/  @!P2 IADD3 R2, P0, PT, R12, 0x680, RZ ;  /* 0x000006800c02a810 */ /* 0x000fe20007f1e0ff */
[----:B------:R-:W-:Y:S01]  /*5bd0*/  UISETP.NE.AND UP0, UPT, UR6, 0x3, UPT ;  /* 0x000000030600788c */ /* 0x000fe2000bf05270 */
[----:B------:R-:W-:Y:S01]  /*5be0*/  @!P2 IMAD.MOV.U32 R0, RZ, 0x400, R0 ;  /* 0x00000400ff00a824 */ /* 0x000fe200078e0000 */
[----:B------:R-:W-:Y:S01]  /*5bf0*/  LOP3.LUT R9, R9, 0x1, RZ, 0x3c, !PT ;  /* 0x0000000109097812 */ /* 0x000fe200078e3cff */
[----:B------:R-:W-:Y:S02]  /*5c00*/  UIADD3 UR52, UPT, UPT, UR16, UR31, URZ ;  /* 0x0000001f10347290 */ /* 0x000fe4000fffe0ff */
[----:B------:R-:W-:Y:S01]  /*5c10*/  USEL UR26, UR6, URZ, UP0 ;  /* 0x000000ff061a7287 */ /* 0x000fe20008000000 */
[----:B------:R-:W-:Y:S01]  /*5c20*/  @!P2 R2UR UR6, R0 ;  /* 0x000000000006a2ca */ /* 0x000fe200000e0000 */
[----:B------:R-:W-:Y:S01]  /*5c30*/  USEL UR21, URZ, 0x1, UP0 ;  /* 0x00000001ff157887 */ /* 0x000fe20008000000 */
[----:B------:R-:W-:Y:S01]  /*5c40*/  @!P2 IMAD.X R0, RZ, RZ, R13, P0 ;  /* 0x000000ffff00a224 */ /* 0x000fe200000e060d */
[----:B------:R-:W-:Y:S01]  /*5c50*/  VOTEU.ALL UP0, P2 ;  /* 0x0000000000ff7886 */ /* 0x000fe20001000000 */
[----:B------:R-:W-:Y:S03]  /*5c60*/  UPLOP3.LUT UP4, UPT, UPT, UPT, UPT, 0x80, 0x8 ;  /* 0x000000000008789c */ /* 0x000fe60003f8f070 */
[----:B------:R-:W-:Y:S01]  /*5c70*/  LOP3.LUT R10, R10, UR21, RZ, 0x3c, !PT ;  /* 0x000000150a0a7c12 */ /* 0x000fe2000f8e3cff */
[----:B------:R-:W-:Y:S02]  /*5c80*/  @!UP0 ULEA UR5, UR5, UR24, 0xc ;  /* 0x0000001805058291 */ /* 0x000fe4000f8e60ff */
[----:B------:R-:W-:Y:S02]  /*5c90*/  @!UP0 UIADD3 UR10, UPT, UPT, UR25, 0x20, URZ ;  /* 0x00000020190a8890 */ /* 0x000fe4000fffe0ff */
[----:B------:R-:W-:Y:S02]  /*5ca0*/  @!UP0 UIADD3 UR8, UPT, UPT, UR5, 0x400, URZ ;  /* 0x0000040005088890 */ /* 0x000fe4000fffe0ff */
[----:B------:R-:W-:Y:S01]  /*5cb0*/  @!UP0 UPRMT UR20, UR6, 0x5410, URZ ;  /* 0x0000541006148896 */ /* 0x000fe200080000ff */
[----:B------:R-:W-:Y:S01]  /*5cc0*/  @!P2 R2UR UR6, R2 ;  /* 0x000000000206a2ca */ /* 0x000fe200000e0000 */
[----:B------:R-:W-:Y:S01]  /*5cd0*/  VOTEU.ALL UP0, P2 ;  /* 0x0000000000ff7886 */ /* 0x000fe20001000000 */
[----:B------:R-:W-:Y:S11]  /*5ce0*/  @!P2 R2UR UR5, R0 ;  /* 0x000000000005a2ca */ /* 0x000ff600000e0000 */
[----:B------:R-:W-:Y:S02]  /*5cf0*/  IMAD.U32 R4, RZ, RZ, UR6 ;  /* 0x00000006ff047e24 */ /* 0x000fe4000f8e00ff */
[----:B------:R-:W-:Y:S01]  /*5d00*/  IMAD.U32 R5, RZ, RZ, UR5 ;  /* 0x00000005ff057e24 */ /* 0x000fe2000f8e00ff */
[----:B------:R-:W-:Y:S02]  /*5d10*/  UIADD3 UR5, UPT, UPT, UR4, 0x1a0, URZ ;  /* 0x000001a004057890 */ /* 0x000fe4000fffe0ff */
[----:B------:R-:W-:Y:S02]  /*5d20*/  @!P2 R2UR UR6, R4 ;  /* 0x000000000406a2ca */ /* 0x000fe400000e0000 */
[----:B------:R-:W-:Y:S03]  /*5d30*/  @!P2 R2UR UR7, R5 ;  /* 0x000000000507a2ca */ /* 0x000fe600000e0000 */
[----:B------:R-:W-:Y:S01]  /*5d40*/  @!UP0 UMOV UR9, UR5 ;  /* 0x0000000500098c82 */ /* 0x000fe20008000000 */
[----:B---3--:R-:W-:Y:S09]  /*5d50*/  UPRMT UR5, UR22, 0x654, UR5 ;  /* 0x0000065416057896 */ /* 0x008ff20008000005 */
[----:B------:R3:W-:Y:S01]  /*5d60*/  @!UP0 UTMALDG.5D.IM2COL [UR8], [UR6], UR20 ;  /* 0x00000008060083b4 */ /* 0x0007e20008060014 */
[----:B------:R3:W-:Y:S01]  /*5d70*/  @!P2 SYNCS.ARRIVE.TRANS64.RED.A0TR RZ, [UR4+0x1a0], R3 ;  /* 0x0001a003ffffa9a7 */ /* 0x0007e20008300404 */
[----:B------:R-:W-:Y:S01]  /*5d80*/  SYNCS.ARRIVE.TRANS64.RED.A1T0 RZ, [UR5], RZ ;  /* 0x000000ffffff79a7 */ /* 0x000fe20008100405 */
[----:B------:R-:W-:Y:S05]  /*5d90*/  BRA.U UP2, `(.L_x_98) ;  /* 0xfffffff102987547 */ /* 0x000fea000b83ffff */
[----:B------:R-:W-:Y:S01]  /*5da0*/  UIADD3 UR24, UPT, UPT, UR24, 0x1b8, URZ ;  /* 0x000001b818187890 */ /* 0x000fe2000fffe0ff */
[----:B------:R-:W-:-:S03]  /*5db0*/  SHF.L.U32 R2, R10, 0x1f, RZ ;  /* 0x0000001f0a027819 */ /* 0x000fc600000006ff */
[----:B------:R-:W-:-:S09]  /*5dc0*/  ULEA UR4, UR26, UR24, 0x3 ;  /* 0x000000181a047291 */ /* 0x000fd2000f8e18ff */
[----:B------:R-:W1:Y:S02]  /*5dd0*/  SYNCS.PHASECHK.TRANS64.TRYWAIT P0, [UR4], R2 ;  /* 0x00000002ff0075a7 */ /* 0x000e640008001104 */
[----:B-1----:R-:W-:Y:S05]  /*5de0*/  @!P0 BRA `(.L_x_99) ;  /* 0x0000003800548947 */ /* 0x002fea0003800000 */
.L_x_212:
[----:B------:R-:W-:-:S04]  /*5df0*/  UIADD3 UR4, UPT, UPT, UR26, 0x1, URZ ;  /* 0x000000011a047890 */ /* 0x000fc8000fffe0ff */
[----:B------:R-:W-:-:S04]  /*5e00*/  UISETP.NE.AND UP0, UPT, UR4, 0x3, UPT ;  /* 0x000000030400788c */ /* 0x000fc8000bf05270 */
[----:B---3--:R-:W-:Y:S02]  /*5e10*/  USEL UR6, URZ, 0x1, UP0 ;  /* 0x00000001ff067887 */ /* 0x008fe40008000000 */
[----:B------:R-:W-:-:S04]  /*5e20*/  USEL UR4, UR4, URZ, UP0 ;  /* 0x000000ff04047287 */ /* 0x000fc80008000000 */
[----:B------:R-:W-:Y:S01]  /*5e30*/  ULEA UR5, UR4, UR24, 0x3 ;  /* 0x0000001804057291 */ /* 0x000fe2000f8e18ff */
[----:B------:R-:W-:-:S04]  /*5e40*/  LOP3.LUT R10, R10, UR6, RZ, 0x3c, !PT ;  /* 0x000000060a0a7c12 */ /* 0x000fc8000f8e3cff */
[----:B-1----:R-:W-:-:S04]  /*5e50*/  SHF.L.U32 R2, R10, 0x1f, RZ ;  /* 0x0000001f0a027819 */ /* 0x002fc800000006ff */
[----:B------:R-:W1:Y:S02]  /*5e60*/  SYNCS.PHASECHK.TRANS64.TRYWAIT P0, [UR5], R2 ;  /* 0x00000002ff0075a7 */ /* 0x000e640008001105 */
[----:B-1----:R-:W-:Y:S05]  /*5e70*/  @!P0 BRA `(.L_x_100) ;  /* 0x0000003800488947 */ /* 0x002fea0003800000 */
.L_x_214:
[----:B------:R-:W-:-:S04]  /*5e80*/  UIADD3 UR4, UPT, UPT, UR4, 0x1, URZ ;  /* 0x0000000104047890 */ /* 0x000fc8000fffe0ff */
[----:B------:R-:W-:-:S04]  /*5e90*/  UISETP.NE.AND UP0, UPT, UR4, 0x3, UPT ;  /* 0x000000030400788c */ /* 0x000fc8000bf05270 */
[----:B------:R-:W-:Y:S02]  /*5ea0*/  USEL UR5, URZ, 0x1, UP0 ;  /* 0x00000001ff057887 */ /* 0x000fe40008000000 */
[----:B------:R-:W-:-:S04]  /*5eb0*/  USEL UR4, UR4, URZ, UP0 ;  /* 0x000000ff04047287 */ /* 0x000fc80008000000 */
[----:B------:R-:W-:Y:S01]  /*5ec0*/  ULEA UR4, UR4, UR24, 0x3 ;  /* 0x0000001804047291 */ /* 0x000fe2000f8e18ff */
[----:B-1----:R-:W-:-:S04]  /*5ed0*/  LOP3.LUT R2, R10, UR5, RZ, 0x3c, !PT ;  /* 0x000000050a027c12 */ /* 0x002fc8000f8e3cff */
[----:B------:R-:W-:Y:S01]  /*5ee0*/  SHF.L.U32 R2, R2, 0x1f, RZ ;  /* 0x0000001f02027819 */ /* 0x000fe200000006ff */
[----:B------:R-:W-:-:S07]  /*5ef0*/  IMAD.U32 R0, RZ, RZ, UR4 ;  /* 0x00000004ff007e24 */ /* 0x000fce000f8e00ff */
.L_x_101:
[----:B-1----:R1:W3:Y:S02]  /*5f00*/  SYNCS.PHASECHK.TRANS64.TRYWAIT P0, [R0+URZ], R2 ;  /* 0x00000002000075a7 */ /* 0x0022e400080011ff */
[----:B---3--:R-:W-:Y:S05]  /*5f10*/  @!P0 NANOSLEEP.SYNCS 0x989680 ;  /* 0x009896800000895d */ /* 0x008fea0003900000 */
[----:B------:R-:W3:Y:S02]  /*5f20*/  @!P0 SYNCS.PHASECHK.TRANS64 P0, [R0+URZ], R2 ;  /* 0x00000002000085a7 */ /* 0x000ee400080010ff */
[----:B--23--:R-:W-:Y:S05]  /*5f30*/  @P0 EXIT ;  /* 0x000000000000094d */ /* 0x00cfea0003800000 */
[----:B------:R-:W-:Y:S05]  /*5f40*/  BRA `(.L_x_101) ;  /* 0xfffffffc00ec7947 */ /* 0x000fea000383ffff */
.L_x_89:
[----:B------:R-:W-:-:S06]  /*5f50*/  UISETP.GE.AND UP0, UPT, UR18, 0x4, UPT ;  /* 0x000000041200788c */ /* 0x000fcc000bf06270 */
[----:B------:R-:W-:-:S13]  /*5f60*/  PLOP3.LUT P0, PT, PT, PT, UP0, 0x80, 0x8 ;  /* 0x000000000008781c */ /* 0x000fda0003f0f008 */
[----:B------:R-:W-:Y:S05]  /*5f70*/  @!P0 EXIT ;  /* 0x000000000000894d */ /* 0x000fea0003800000 */
[----:B------:R-:W1:Y:S08]  /*5f80*/  S2UR UR4, SR_CgaCtaId ;  /* 0x00000000000479c3 */ /* 0x000e700000008800 */
[----:B------:R-:W-:Y:S01]  /*5f90*/  BAR.SYNC.DEFER_BLOCKING 0x6, 0xa0 ;  /* 0x0182800000007b1d */ /* 0x000fe20000010000 */
[C---:B------:R-:W-:Y:S01]  /*5fa0*/  IMAD.SHL.U32 R4, R49.reuse, 0x20, RZ ;  /* 0x0000002031047824 */ /* 0x040fe200078e00ff */
[----:B------:R-:W-:Y:S01]  /*5fb0*/  SHF.R.U32.HI R5, RZ, 0x1, R49 ;  /* 0x00000001ff057819 */ /* 0x000fe20000011631 */
[C---:B------:R-:W-:Y:S01]  /*5fc0*/  IMAD.SHL.U32 R48, R49.reuse, 0x10, RZ ;  /* 0x0000001031307824 */ /* 0x040fe200078e00ff */
[C---:B------:R-:W-:Y:S01]  /*5fd0*/  LOP3.LUT P0, RZ, R49.reuse, 0x4, RZ, 0xc0, !PT ;  /* 0x0000000431ff7812 */ /* 0x040fe2000780c0ff */
[----:B------:R-:W-:Y:S01]  /*5fe0*/  IMAD.U32 R23, R49, 0x10000, RZ ;  /* 0x0001000031177824 */ /* 0x000fe200078e00ff */
[----:B------:R-:W-:-:S02]  /*5ff0*/  UMOV UR49, 0x400 ;  /* 0x0000040000317882 */ /* 0x000fc40000000000 */
[----:B------:R-:W2:Y:S01]  /*6000*/  LDC.64 R42, c[0x0][0x9b0] ;  /* 0x00026c00ff2a7b82 */ /* 0x000ea20000000a00 */
[----:B------:R-:W-:Y:S01]  /*6010*/  LOP3.LUT R0, R4, 0xc0, RZ, 0xc0, !PT ;  /* 0x000000c004007812 */ /* 0x000fe200078ec0ff */
[----:B------:R-:W-:Y:S01]  /*6020*/  IMAD.MOV.U32 R59, RZ, RZ, 0x10 ;  /* 0x00000010ff3b7424 */ /* 0x000fe200078e00ff */
[----:B------:R-:W-:Y:S01]  /*6030*/  LOP3.LUT R48, R48, 0x600, RZ, 0xc0, !PT ;  /* 0x0000060030307812 */ /* 0x000fe200078ec0ff */
[----:B------:R-:W-:Y:S01]  /*6040*/  IMAD.MOV.U32 R22, RZ, RZ, RZ ;  /* 0x000000ffff167224 */ /* 0x000fe200078e00ff */
[----:B------:R-:W-:Y:S01]  /*6050*/  LOP3.LUT R5, R0, 0x8, R5, 0xf8, !PT ;  /* 0x0000000800057812 */ /* 0x000fe200078ef805 */
[C---:B------:R-:W-:Y:S01]  /*6060*/  IMAD.SHL.U32 R0, R49.reuse, 0x4, RZ ;  /* 0x0000000431007824 */ /* 0x040fe200078e00ff */
[----:B------:R-:W-:Y:S01]  /*6070*/  LOP3.LUT R48, R48, 0x20, R4, 0xf8, !PT ;  /* 0x0000002030307812 */ /* 0x000fe200078ef804 */
[----:B------:R-:W3:Y:S01]  /*6080*/  LDC.64 R40, c[0x0][0x9a8] ;  /* 0x00026a00ff287b82 */ /* 0x000ee20000000a00 */
[----:B------:R-:W-:Y:S02]  /*6090*/  LOP3.LUT R49, R49, 0x60, RZ, 0xc0, !PT ;  /* 0x0000006031317812 */ /* 0x000fe400078ec0ff */
[----:B------:R-:W-:-:S02]  /*60a0*/  CS2R R46, SRZ ;  /* 0x00000000002e7805 */ /* 0x000fc4000001ff00 */
[----:B------:R-:W-:Y:S01]  /*60b0*/  LOP3.LUT R0, R5, 0x18, R0, 0x78, !PT ;  /* 0x0000001805007812 */ /* 0x000fe200078e7800 */
[----:B------:R-:W4:Y:S01]  /*60c0*/  LDCU UR63, c[0x0][0x370] ;  /* 0x00006e00ff3f77ac */ /* 0x000f220008000800 */
[----:B------:R-:W-:Y:S02]  /*60d0*/  LOP3.LUT R48, R48, 0x100, R4, 0xf8, !PT ;  /* 0x0000010030307812 */ /* 0x000fe400078ef804 */
[----:B------:R-:W-:Y:S01]  /*60e0*/  LOP3.LUT R23, R23, 0x600000, RZ, 0xc0, !PT ;  /* 0x0060000017177812 */ /* 0x000fe200078ec0ff */
[----:B-1----:R-:W-:Y:S01]  /*60f0*/  ULEA UR49, UR4, UR49, 0x18 ;  /* 0x0000003104317291 */ /* 0x002fe2000f8ec0ff */
[----:B------:R-:W-:Y:S01]  /*6100*/  LOP3.LUT R48, R48, R0, RZ, 0xfc, !PT ;  /* 0x0000000030307212 */ /* 0x000fe200078efcff */
[----:B------:R-:W1:Y:S01]  /*6110*/  LDCU.64 UR4, c[0x0][0x990] ;  /* 0x00013200ff0477ac */ /* 0x000e620008000a00 */
[----:B------:R-:W-:Y:S01]  /*6120*/  SEL R59, R59, 0xfffffff0, !P0 ;  /* 0xfffffff03b3b7807 */ /* 0x000fe20004000000 */
[----:B------:R-:W2:Y:S05]  /*6130*/  LDCU UR48, c[0x0][0xc0c] ;  /* 0x00018180ff3077ac */ /* 0x000eaa0008000800 */
[----:B------:R-:W4:Y:S01]  /*6140*/  LDS R2, [UR49+0x230] ;  /* 0x00023031ff027984 */ /* 0x000f220008000800 */
[----:B------:R-:W2:Y:S01]  /*6150*/  LDCU UR38, c[0x0][0xc30] ;  /* 0x00018600ff2677ac */ /* 0x000ea20008000800 */
[----:B------:R-:W2:Y:S01]  /*6160*/  LDCU.64 UR60, c[0x0][0x988] ;  /* 0x00013100ff3c77ac */ /* 0x000ea20008000a00 */
[----:B------:R-:W2:Y:S01]  /*6170*/  LDCU.64 UR46, c[0x0][0xc28] ;  /* 0x00018500ff2e77ac */ /* 0x000ea20008000a00 */
[----:B-1----:R-:W-:-:S02]  /*6180*/  IMAD.U32 R53, RZ, RZ, UR4 ;  /* 0x00000004ff357e24 */ /* 0x002fc4000f8e00ff */
[----:B------:R-:W-:Y:S01]  /*6190*/  IMAD.U32 R52, RZ, RZ, UR5 ;  /* 0x00000005ff347e24 */ /* 0x000fe2000f8e00ff */
[----:B------:R-:W1:Y:S01]  /*61a0*/  LDCU.128 UR4, c[0x0][0xb80] ;  /* 0x00017000ff0477ac */ /* 0x000e620008000c00 */
[----:B------:R-:W2:Y:S01]  /*61b0*/  LDCU.128 UR56, c[0x0][0xc10] ;  /* 0x00018200ff3877ac */ /* 0x000ea20008000c00 */
[----:B------:R-:W2:Y:S01]  /*61c0*/  LDCU UR62, c[0x0][0x374] ;  /* 0x00006e80ff3e77ac */ /* 0x000ea20008000800 */
[----:B------:R-:W-:Y:S01]  /*61d0*/  UMOV UR55, 0x1 ;  /* 0x0000000100377882 */ /* 0x000fe20000000000 */
[----:B------:R-:W-:Y:S01]  /*61e0*/  UMOV UR50, URZ ;  /* 0x000000ff00327c82 */ /* 0x000fe20008000000 */
[----:B------:R-:W-:Y:S01]  /*61f0*/  UMOV UR54, URZ ;  /* 0x000000ff00367c82 */ /* 0x000fe20008000000 */
[----:B------:R-:W-:Y:S01]  /*6200*/  UMOV UR51, URZ ;  /* 0x000000ff00337c82 */ /* 0x000fe20008000000 */
[----:B-1----:R-:W-:Y:S01]  /*6210*/  IMAD.U32 R57, RZ, RZ, UR4 ;  /* 0x00000004ff397e24 */ /* 0x002fe2000f8e00ff */
[----:B------:R-:W-:Y:S01]  /*6220*/  UIADD3 UR4, UPT, UPT, UR49, 0x400, URZ ;  /* 0x0000040031047890 */ /* 0x000fe2000fffe0ff */
[----:B------:R-:W-:-:S02]  /*6230*/  IMAD.U32 R56, RZ, RZ, UR5 ;  /* 0x00000005ff387e24 */ /* 0x000fc4000f8e00ff */
[----:B------:R-:W-:Y:S02]  /*6240*/  IMAD.U32 R55, RZ, RZ, UR6 ;  /* 0x00000006ff377e24 */ /* 0x000fe4000f8e00ff */
[----:B------:R-:W-:Y:S02]  /*6250*/  IMAD.U32 R54, RZ, RZ, UR7 ;  /* 0x00000007ff367e24 */ /* 0x000fe4000f8e00ff */
[C---:B----4-:R-:W-:Y:S01]  /*6260*/  VIADD R3, R2.reuse, 0x40 ;  /* 0x0000004002037836 */ /* 0x050fe20000000000 */
[----:B------:R-:W-:Y:S01]  /*6270*/  LOP3.LUT R2, R2, 0xffff, RZ, 0xc0, !PT ;  /* 0x0000ffff02027812 */ /* 0x000fe200078ec0ff */
[----:B------:R-:W-:-:S03]  /*6280*/  IMAD.U32 R0, RZ, RZ, UR4 ;  /* 0x00000004ff007e24 */ /* 0x000fc6000f8e00ff */
[----:B------:R-:W-:-:S05]  /*6290*/  LOP3.LUT R3, R3, 0xffff, RZ, 0xc0, !PT ;  /* 0x0000ffff03037812 */ /* 0x000fca00078ec0ff */
[----:B--23--:R1:W-:Y:S02]  /*62a0*/  STL.64 [R1], R2 ;  /* 0x0000000201007387 */ /* 0x00c3e40000100a00 */
.L_x_132:
[----:B-1----:R-:W-:Y:S04]  /*62b0*/  SHF.L.U32 R2, R46, 0x1f, RZ ;  /* 0x0000001f2e027819 */ /* 0x002fe800000006ff */
[----:B------:R-:W1:Y:S02]  /*62c0*/  SYNCS.PHASECHK.TRANS64.TRYWAIT P0, [UR49+0x1e0], R2 ;  /* 0x0001e002ff0075a7 */ /* 0x000e640008001131 */
[----:B-1----:R-:W-:Y:S05]  /*62d0*/  @!P0 BRA `(.L_x_102) ;  /* 0x0000003400488947 */ /* 0x002fea0003800000 */
.L_x_216:
[----:B------:R-:W2:Y:S01]  /*62e0*/  LDS.128 R4, [UR49+0x220] ;  /* 0x00022031ff047984 */ /* 0x000ea20008000c00 */
[----:B------:R-:W-:Y:S01]  /*62f0*/  UIADD3 UR4, UPT, UPT, UR49, 0x1e8, URZ ;  /* 0x000001e831047890 */ /* 0x000fe2000fffe0ff */
[----:B-1----:R-:W-:Y:S01]  /*6300*/  IMAD R2, R22, 0x4, R1 ;  /* 0x0000000416027824 */ /* 0x002fe200078e0201 */
[----:B------:R-:W-:Y:S01]  /*6310*/  UISETP.GE.AND UP0, UPT, UR39, 0x1, UPT ;  /* 0x000000012700788c */ /* 0x000fe2000bf06270 */
[----:B------:R-:W-:Y:S01]  /*6320*/  @!PT LDS RZ, [RZ] ;  /* 0x00000000fffff984 */ /* 0x000fe20000000800 */
[----:B------:R-:W-:Y:S01]  /*6330*/  @!PT LDS RZ, [RZ] ;  /* 0x00000000fffff984 */ /* 0x000fe20000000800 */
[----:B------:R-:W-:Y:S01]  /*6340*/  @!PT LDS RZ, [RZ] ;  /* 0x00000000fffff984 */ /* 0x000fe20000000800 */
[----:B------:R-:W-:Y:S01]  /*6350*/  @!PT LDS RZ, [RZ] ;  /* 0x00000000fffff984 */ /* 0x000fe20000000800 */
[----:B------:R1:W-:Y:S06]  /*6360*/  MEMBAR.ALL.CTA ;  /* 0x0000000000007992 */ /* 0x0003ec0000008000 */
[----:B-1----:R-:W1:Y:S01]  /*6370*/  FENCE.VIEW.ASYNC.S ;  /* 0x00000000000073c6 */ /* 0x002e620000000000 */
[----:B------:R-:W-:Y:S09]  /*6380*/  UPRMT UR4, URZ, 0x654, UR4 ;  /* 0x00000654ff047896 */ /* 0x000ff20008000004 */
[----:B-1----:R-:W-:Y:S01]  /*6390*/  SYNCS.ARRIVE.TRANS64.RED.A1T0 RZ, [UR4], RZ ;  /* 0x000000ffffff79a7 */ /* 0x002fe20008100404 */
[----:B------:R-:W5:Y:S01]  /*63a0*/  LDL R2, [R2] ;  /* 0x0000000002027983 */ /* 0x000f620000100800 */
[----:B--2---:R-:W-:Y:S11]  /*63b0*/  LOP3.LUT P0, RZ, R6, 0x1, RZ, 0xc0, !PT ;  /* 0x0000000106ff7812 */ /* 0x004ff6000780c0ff */
[----:B------:R-:W-:Y:S02]  /*63c0*/  @!UPT UIADD3 URZ, UPT, UPT, URZ, URZ, URZ ;  /* 0x000000fffffff290 */ /* 0x000fe4000fffe0ff */
[----:B------:R-:W-:Y:S01]  /*63d0*/  VOTEU.ANY UP1, P0 ;  /* 0x0000000000ff7886 */ /* 0x000fe20000020100 */
[----:B------:R-:W-:Y:S01]  /*63e0*/  PLOP3.LUT P0, PT, PT, PT, UP1, 0x80, 0x8 ;  /* 0x000000000008781c */ /* 0x000fe20003f0f018 */
[----:B------:R-:W-:Y:S06]  /*63f0*/  UP2UR UR4, UPR, URZ, 0x2 ;  /* 0x00000002ff047883 */ /* 0x000fec0008000000 */
[----:B------:R-:W-:Y:S06]  /*6400*/  IMAD.U32 R66, RZ, RZ, UR4 ;  /* 0x00000004ff427e24 */ /* 0x000fec000f8e00ff */
[----:B------:R-:W-:Y:S02]  /*6410*/  @P0 MOV R3, R4 ;  /* 0x0000000400030202 */ /* 0x000fe40000000f00 */
[----:B------:R-:W-:Y:S02]  /*6420*/  @P0 LOP3.LUT R0, R5, 0xffff, RZ, 0xc0, !PT ;  /* 0x0000ffff05000812 */ /* 0x000fe400078ec0ff */
[----:B------:R-:W-:Y:S02]  /*6430*/  @P0 R2UR UR5, R3 ;  /* 0x00000000030502ca */ /* 0x000fe400000e0000 */
[----:B------:R-:W-:Y:S11]  /*6440*/  @P0 R2UR UR4, R0 ;  /* 0x00000000000402ca */ /* 0x000ff600000e0000 */
[----:B------:R-:W-:Y:S02]  /*6450*/  @UP1 UMOV UR37, UR5 ;  /* 0x0000000500251c82 */ /* 0x000fe40008000000 */
[----:B------:R-:W-:Y:S01]  /*6460*/  @UP1 UMOV UR36, UR4 ;  /* 0x0000000400241c82 */ /* 0x000fe20008000000 */
[----:B------:R-:W-:Y:S05]  /*6470*/  BRA.U !UP0, `(.L_x_103) ;  /* 0x0000000108cc7547 */ /* 0x000fea000b800000 */
[----:B------:R-:W1:Y:S01]  /*6480*/  LDCU UR9, c[0x0][0xc20] ;  /* 0x00018400ff0977ac */ /* 0x000e620008000800 */
[----:B------:R-:W-:Y:S02]  /*6490*/  UIMAD.WIDE.U32 UR4, UR62, UR59, URZ ;  /* 0x0000003b3e0472a5 */ /* 0x000fe4000f8e00ff */
[----:B------:R-:W-:Y:S02]  /*64a0*/  UIMAD.WIDE.U32 UR6, UR63, UR56, URZ ;  /* 0x000000383f0672a5 */ /* 0x000fe4000f8e00ff */
[----:B------:R-:W-:Y:S02]  /*64b0*/  UIMAD.WIDE.U32 UR10, UR36, UR59, URZ ;  /* 0x0000003b240a72a5 */ /* 0x000fe4000f8e00ff */
[----:B------:R-:W-:Y:S02]  /*64c0*/  UISETP.NE.AND UP0, UPT, UR58, 0x1, UPT ;  /* 0x000000013a00788c */ /* 0x000fe4000bf05270 */
[----:B------:R-:W-:Y:S02]  /*64d0*/  UISETP.NE.AND UP1, UPT, UR48, 0x1, UPT ;  /* 0x000000013000788c */ /* 0x000fe4000bf25270 */
[----:B------:R-:W-:Y:S02]  /*64e0*/  UISETP.NE.AND UP2, UPT, UR39, 0x1, UPT ;  /* 0x000000012700788c */ /* 0x000fe4000bf45270 */
[----:B------:R-:W-:Y:S01]  /*64f0*/  UIMAD.WIDE.U32 UR12, UR37, UR56, URZ ;  /* 0x00000038250c72a5 */ /* 0x000fe2000f8e00ff */
[----:B------:R-:W-:Y:S01]  /*6500*/  UMOV UR4, UR5 ;  /* 0x0000000500047c82 */ /* 0x000fe20008000000 */
[----:B------:R-:W-:Y:S01]  /*6510*/  UMOV UR6, UR11 ;  /* 0x0000000b00067c82 */ /* 0x000fe20008000000 */
[----:B-1----:R-:W-:Y:S03]  /*6520*/  USHF.R.U32.HI UR8, URZ, UR9, UR4 ;  /* 0x00000009ff087299 */ /* 0x002fe60008011604 */
[----:B------:R-:W-:Y:S02]  /*6530*/  UMOV UR4, UR7 ;  /* 0x0000000700047c82 */ /* 0x000fe40008000000 */
[----:B------:R-:W-:Y:S02]  /*6540*/  USHF.R.U32.HI UR5, URZ, UR57, UR4 ;  /* 0x00000039ff057299 */ /* 0x000fe40008011604 */
[----:B------:R-:W-:Y:S02]  /*6550*/  USEL UR4, UR62, UR8, !UP0 ;  /* 0x000000083e047287 */ /* 0x000fe4000c000000 */
[----:B------:R-:W-:Y:S02]  /*6560*/  USHF.R.U32.HI UR8, URZ, UR9, UR6 ;  /* 0x00000009ff087299 */ /* 0x000fe40008011606 */
[----:B------:R-:W-:Y:S02]  /*6570*/  UIMAD.WIDE.U32 UR6, UR4, UR46, URZ ;  /* 0x0000002e040672a5 */ /* 0x000fe4000f8e00ff */
[----:B------:R-:W-:Y:S02]  /*6580*/  USEL UR9, UR63, UR5, !UP1 ;  /* 0x000000053f097287 */ /* 0x000fe4000c800000 */
[----:B------:R-:W-:Y:S02]  /*6590*/  USEL UR8, UR36, UR8, !UP0 ;  /* 0x0000000824087287 */ /* 0x000fe4000c000000 */
[----:B------:R-:W-:Y:S01]  /*65a0*/  UIMAD.WIDE.U32 UR10, UR9, UR46, URZ ;  /* 0x0000002e090a72a5 */ /* 0x000fe2000f8e00ff */
[----:B------:R-:W-:Y:S01]  /*65b0*/  UMOV UR6, UR7 ;  /* 0x0000000700067c82 */ /* 0x000fe20008000000 */
[----:B------:R-:W-:Y:S01]  /*65c0*/  UMOV UR5, UR13 ;  /* 0x0000000d00057c82 */ /* 0x000fe20008000000 */
[----:B------:R-:W-:Y:S02]  /*65d0*/  @UP2 USHF.R.U32.HI UR4, URZ, UR47, UR6 ;  /* 0x0000002fff042299 */ /* 0x000fe40008011606 */
[----:B------:R-:W-:Y:S02]  /*65e0*/  USHF.R.U32.HI UR5, URZ, UR57, UR5 ;  /* 0x00000039ff057299 */ /* 0x000fe40008011605 */
[----:B------:R-:W-:Y:S02]  /*65f0*/  UIMAD UR4, UR39, UR4, URZ ;  /* 0x00000004270472a4 */ /* 0x000fe4000f8e02ff */
[----:B------:R-:W-:Y:S02]  /*6600*/  USEL UR5, UR37, UR5, !UP1 ;  /* 0x0000000525057287 */ /* 0x000fe4000c800000 */
[----:B------:R-:W-:Y:S01]  /*6610*/  UISETP.GE.AND UP0, UPT, UR8, UR4, UPT ;  /* 0x000000040800728c */ /* 0x000fe2000bf06270 */
[----:B------:R-:W-:Y:S01]  /*6620*/  UMOV UR6, UR11 ;  /* 0x0000000b00067c82 */ /* 0x000fe20008000000 */
[----:B------:R-:W-:Y:S02]  /*6630*/  UIMAD.WIDE.U32 UR10, UR8, UR46, URZ ;  /* 0x0000002e080a72a5 */ /* 0x000fe4000f8e00ff */
[----:B------:R-:W-:Y:S04]  /*6640*/  @UP2 USHF.R.U32.HI UR9, URZ, UR47, UR6 ;  /* 0x0000002fff092299 */ /* 0x000fe80008011606 */
[----:B------:R-:W-:Y:S01]  /*6650*/  UIMAD UR6, UR39, UR9, URZ ;  /* 0x00000009270672a4 */ /* 0x000fe2000f8e02ff */
[----:B------:R-:W-:Y:S03]  /*6660*/  UMOV UR4, UR11 ;  /* 0x0000000b00047c82 */ /* 0x000fe60008000000 */
[----:B------:R-:W-:Y:S02]  /*6670*/  UISETP.GE.OR UP0, UPT, UR5, UR6, UP0 ;  /* 0x000000060500728c */ /* 0x000fe40008706670 */
[----:B------:R-:W-:Y:S02]  /*6680*/  USHF.R.U32.HI UR4, URZ, UR47, UR4 ;  /* 0x0000002fff047299 */ /* 0x000fe40008011604 */
[----:B------:R-:W-:Y:S02]  /*6690*/  UIMAD.WIDE.U32 UR6, UR5, UR46, URZ ;  /* 0x0000002e050672a5 */ /* 0x000fe4000f8e00ff */
[----:B------:R-:W-:Y:S02]  /*66a0*/  USEL UR11, UR8, UR4, !UP2 ;  /* 0x00000004080b7287 */ /* 0x000fe4000d000000 */
[----:B------:R-:W-:Y:S02]  /*66b0*/  UIADD3 UR6, UPT, UPT, -UR5, URZ, URZ ;  /* 0x000000ff05067290 */ /* 0x000fe4000fffe1ff */
[----:B------:R-:W-:Y:S02]  /*66c0*/  UIADD3 UR10, UPT, UPT, -UR11, URZ, URZ ;  /* 0x000000ff0b0a7290 */ /* 0x000fe4000fffe1ff */
[----:B------:R-:W-:Y:S02]  /*66d0*/  UIMAD UR6, UR48, UR6, UR37 ;  /* 0x00000006300672a4 */ /* 0x000fe4000f8e0225 */
[----:B------:R-:W-:Y:S01]  /*66e0*/  UIMAD UR10, UR39, UR10, UR8 ;  /* 0x0000000a270a72a4 */ /* 0x000fe2000f8e0208 */
[----:B------:R-:W-:Y:S01]  /*66f0*/  @!UP0 UMOV UR4, UR7 ;  /* 0x0000000700048c82 */ /* 0x000fe20008000000 */
[----:B------:R-:W-:Y:S02]  /*6700*/  UIADD3 UR7, UPT, UPT, -UR8, URZ, URZ ;  /* 0x000000ff08077290 */ /* 0x000fe4000fffe1ff */
[----:B------:R-:W-:Y:S04]  /*6710*/  @!UP0 USHF.R.U32.HI UR4, URZ, UR47, UR4 ;  /* 0x0000002fff048299 */ /* 0x000fe80008011604 */
[----:B------:R-:W-:Y:S04]  /*6720*/  @!UP0 USEL UR4, UR5, UR4, !UP2 ;  /* 0x0000000405048287 */ /* 0x000fe8000d000000 */
[----:B------:R-:W-:Y:S02]  /*6730*/  @!UP0 UIMAD UR9, UR9, UR10, UR4 ;  /* 0x0000000a090982a4 */ /* 0x000fe4000f8e0204 */
[----:B------:R-:W-:Y:S02]  /*6740*/  @!UP0 UIADD3 UR10, UPT, UPT, UR11, -UR4, URZ ;  /* 0x800000040b0a8290 */ /* 0x000fe4000fffe0ff */
[----:B------:R-:W-:Y:S02]  /*6750*/  UIMAD UR4, UR58, UR7, UR36 ;  /* 0x000000073a0472a4 */ /* 0x000fe4000f8e0224 */
[----:B------:R-:W-:Y:S03]  /*6760*/  @!UP0 UIMAD UR8, UR10, UR39, UR5 ;  /* 0x000000270a0882a4 */ /* 0x000fe6000f8e0205 */
[----:B------:R-:W-:Y:S02]  /*6770*/  @!UP0 UMOV UR5, UR9 ;  /* 0x0000000900058c82 */ /* 0x000fe40008000000 */
[----:B------:R-:W-:Y:S02]  /*6780*/  UIMAD UR37, UR5, UR48, UR6 ;  /* 0x00000030052572a4 */ /* 0x000fe4000f8e0206 */
[----:B------:R-:W-:Y:S11]  /*6790*/  UIMAD UR36, UR8, UR58, UR4 ;  /* 0x0000003a082472a4 */ /* 0x000ff6000f8e0204 */
[----:B------:R-:W-:Y:S01]  /*67a0*/  @!UPT UIADD3 URZ, UPT, UPT, URZ, URZ, URZ ;  /* 0x000000fffffff290 */ /* 0x000fe2000fffe0ff */
.L_x_103:
[----:B------:R-:W-:Y:S01]  /*67b0*/  UISETP.NE.AND UP0, UPT, UR38, 0x1, UPT ;  /* 0x000000012600788c */ /* 0x000fe2000bf05270 */
[----:B------:R-:W-:Y:S01]  /*67c0*/  @P0 SHF.R.U32.HI R4, RZ, 0x10, R5 ;  /* 0x00000010ff040819 */ /* 0x000fe20000011605 */
[----:B------:R-:W-:Y:S01]  /*67d0*/  USHF.L.U32 UR41, UR23, 0x6, URZ ;  /* 0x0000000617297899 */ /* 0x000fe200080006ff */
[----:B------:R-:W-:Y:S02]  /*67e0*/  R2UR UR11, R60 ;  /* 0x000000003c0b72ca */ /* 0x000fe400000e0000 */
[----:B------:R-:W-:Y:S06]  /*67f0*/  @P0 R2UR UR11, R4 ;  /* 0x00000000040b02ca */ /* 0x000fec00000e0000 */
[----:B------:R-:W1:Y:S07]  /*6800*/  @!UP0 LDCU.128 UR12, c[0x0][0xc10] ;  /* 0x00018200ff0c87ac */ /* 0x000e6e0008000c00 */
[----:B------:R-:W-:Y:S01]  /*6810*/  IMAD.U32 R60, RZ, RZ, UR11 ;  /* 0x0000000bff3c7e24 */ /* 0x000fe2000f8e00ff */
[----:B------:R-:W2:Y:S01]  /*6820*/  @!UP0 LDCU UR5, c[0x0][0xc0c] ;  /* 0x00018180ff0587ac */ /* 0x000ea20008000800 */
[----:B------:R-:W3:Y:S01]  /*6830*/  @!UP0 LDCU UR10, c[0x0][0xc20] ;  /* 0x00018400ff0a87ac */ /* 0x000ee20008000800 */
[----:B------:R-:W-:Y:S02]  /*6840*/  UIADD3 UR11, UPT, UPT, UR49, 0x400, URZ ;  /* 0x00000400310b7890 */ /* 0x000fe4000fffe0ff */
[----:B-1----:R-:W-:Y:S02]  /*6850*/  UIMAD.WIDE.U32 UR8, UR37, UR12, URZ ;  /* 0x0000000c250872a5 */ /* 0x002fe4000f8e00ff */
[----:B------:R-:W-:Y:S02]  /*6860*/  UIMAD.WIDE.U32 UR6, UR36, UR15, URZ ;  /* 0x0000000f240672a5 */ /* 0x000fe4000f8e00ff */
[----:B------:R-:W-:Y:S03]  /*6870*/  @!UP0 UISETP.NE.AND UP1, UPT, UR14, 0x1, UPT ;  /* 0x000000010e00888c */ /* 0x000fe6000bf25270 */
[----:B------:R-:W-:Y:S01]  /*6880*/  @!UP0 UMOV UR4, UR9 ;  /* 0x0000000900048c82 */ /* 0x000fe20008000000 */
[----:B--2---:R-:W-:Y:S02]  /*6890*/  @!UP0 UISETP.NE.AND UP2, UPT, UR5, 0x1, UPT ;  /* 0x000000010500888c */ /* 0x004fe4000bf45270 */
[----:B------:R-:W-:Y:S01]  /*68a0*/  @!UP0 USHF.R.U32.HI UR4, URZ, UR13, UR4 ;  /* 0x0000000dff048299 */ /* 0x000fe20008011604 */
[----:B------:R-:W-:Y:S02]  /*68b0*/  @!UP0 UMOV UR6, UR7 ;  /* 0x0000000700068c82 */ /* 0x000fe40008000000 */
[----:B---3--:R-:W-:Y:S02]  /*68c0*/  @!UP0 USHF.R.U32.HI UR6, URZ, UR10, UR6 ;  /* 0x0000000aff068299 */ /* 0x008fe40008011606 */
[----:B------:R-:W-:Y:S02]  /*68d0*/  @!UP0 USEL UR7, UR37, UR4, !UP2 ;  /* 0x0000000425078287 */ /* 0x000fe4000d000000 */
[----:B------:R-:W-:Y:S04]  /*68e0*/  @!UP0 USEL UR6, UR36, UR6, !UP1 ;  /* 0x0000000624068287 */ /* 0x000fe8000c800000 */
[----:B------:R-:W-:Y:S02]  /*68f0*/  @!UP0 UIADD3 UR4, UPT, UPT, -UR7, UR6, URZ ;  /* 0x0000000607048290 */ /* 0x000fe4000fffe1ff */
[----:B------:R-:W-:Y:S02]  /*6900*/  @!UP0 UIADD3 UR6, UPT, UPT, UR7, -UR6, URZ ;  /* 0x8000000607068290 */ /* 0x000fe4000fffe0ff */
[----:B------:R-:W-:Y:S02]  /*6910*/  @!UP0 UIMAD UR37, UR4, UR5, UR37 ;  /* 0x00000005042582a4 */ /* 0x000fe4000f8e0225 */
[----:B------:R-:W-:Y:S02]  /*6920*/  @!UP0 UIMAD UR36, UR6, UR14, UR36 ;  /* 0x0000000e062482a4 */ /* 0x000fe4000f8e0224 */
[----:B------:R-:W-:Y:S09]  /*6930*/  ULOP3.LUT UP0, URZ, UR11, 0x1b0, URZ, 0xc0, !UPT ;  /* 0x000001b00bff7892 */ /* 0x000ff2000f80c0ff */
[----:B------:R-:W-:Y:S05]  /*6940*/  BRA.U !UP0, `(.L_x_104) ;  /* 0x00000001087c7547 */ /* 0x000fea000b800000 */
[----:B------:R-:W1:Y:S01]  /*6950*/  LDCU.64 UR8, c[0x4][0x80] ;  /* 0x01001000ff0877ac */ /* 0x000e620008000a00 */
[----:B------:R-:W-:Y:S01]  /*6960*/  MOV R16, 0x0 ;  /* 0x0000000000107802 */ /* 0x000fe20000000f00 */
[----:B------:R-:W-:Y:S02]  /*6970*/  HFMA2 R12, -RZ, RZ, 0, 5.9604644775390625e-08 ;  /* 0x00000001ff0c7431 */ /* 0x000fe400000001ff */
[----:B------:R-:W-:Y:S01]  /*6980*/  IMAD.MOV.U32 R8, RZ, RZ, 0x70 ;  /* 0x00000070ff087424 */ /* 0x000fe200078e00ff */
[----:B------:R2:W3:Y:S01]  /*6990*/  LDC.64 R14, c[0x4][R16] ;  /* 0x01000000100e7b82 */ /* 0x0004e20000000a00 */
[----:B------:R-:W4:Y:S01]  /*69a0*/  LDCU.64 UR6, c[0x4][0x88] ;  /* 0x01001100ff0677ac */ /* 0x000f220008000a00 */
[----:B------:R-:W-:Y:S01]  /*69b0*/  IMAD.MOV.U32 R13, RZ, RZ, RZ ;  /* 0x000000ffff0d7224 */ /* 0x000fe200078e00ff */
[----:B------:R-:W2:Y:S01]  /*69c0*/  LDCU.64 UR4, c[0x4][0x8] ;  /* 0x01000100ff0477ac */ /* 0x000ea20008000a00 */
[----:B-1----:R-:W-:Y:S01]  /*69d0*/  MOV R5, UR9 ;  /* 0x0000000900057c02 */ /* 0x002fe20008000f00 */
[----:B------:R-:W-:Y:S01]  /*69e0*/  IMAD.U32 R4, RZ, RZ, UR8 ;  /* 0x00000008ff047e24 */ /* 0x000fe2000f8e00ff */
[----:B----4-:R-:W-:Y:S01]  /*69f0*/  MOV R7, UR7 ;  /* 0x0000000700077c02 */ /* 0x010fe20008000f00 */
[----:B------:R-:W-:Y:S01]  /*6a00*/  IMAD.U32 R6, RZ, RZ, UR6 ;  /* 0x00000006ff067e24 */ /* 0x000fe2000f8e00ff */
[----:B--2---:R-:W-:Y:S01]  /*6a10*/  MOV R11, UR5 ;  /* 0x00000005000b7c02 */ /* 0x004fe20008000f00 */
[----:B------:R-:W-:Y:S02]  /*6a20*/  IMAD.U32 R10, RZ, RZ, UR4 ;  /* 0x00000004ff0a7e24 */ /* 0x000fe4000f8e00ff */
[----:B------:R-:W-:Y:S07]  /*6a30*/  LEPC R20, `(.L_x_105) ;  /* 0x000000001014794e */ /* 0x000fee0000000000 */
[----:B---3-5:R-:W-:Y:S05]  /*6a40*/  CALL.ABS.NOINC R14 ;  /* 0x000000000e007343 */ /* 0x028fea0003c00000 */
.L_x_105:
[----:B------:R-:W1:Y:S01]  /*6a50*/  LDCU.64 UR8, c[0x4][0x80] ;  /* 0x01001000ff0877ac */ /* 0x000e620008000a00 */
[----:B------:R-:W2:Y:S01]  /*6a60*/  LDC.64 R16, c[0x4][R16] ;  /* 0x0100000010107b82 */ /* 0x000ea20000000a00 */
[----:B------:R-:W-:Y:S02]  /*6a70*/  HFMA2 R12, -RZ, RZ, 0, 5.9604644775390625e-08 ;  /* 0x00000001ff0c7431 */ /* 0x000fe400000001ff */
[----:B------:R-:W-:Y:S02]  /*6a80*/  IMAD.MOV.U32 R8, RZ, RZ, 0x70 ;  /* 0x00000070ff087424 */ /* 0x000fe400078e00ff */
[----:B------:R-:W-:Y:S01]  /*6a90*/  IMAD.MOV.U32 R13, RZ, RZ, RZ ;  /* 0x000000ffff0d7224 */ /* 0x000fe200078e00ff */
[----:B------:R-:W3:Y:S01]  /*6aa0*/  LDCU.64 UR6, c[0x4][0x88] ;  /* 0x01001100ff0677ac */ /* 0x000ee20008000a00 */
[----:B------:R-:W4:Y:S01]  /*6ab0*/  LDCU.64 UR4, c[0x4][0x8] ;  /* 0x01000100ff0477ac */ /* 0x000f220008000a00 */
[----:B-1----:R-:W-:Y:S02]  /*6ac0*/  MOV R4, UR8 ;  /* 0x0000000800047c02 */ /* 0x002fe40008000f00 */
[----:B------:R-:W-:Y:S02]  /*6ad0*/  MOV R5, UR9 ;  /* 0x0000000900057c02 */ /* 0x000fe40008000f00 */
[----:B---3--:R-:W-:Y:S01]  /*6ae0*/  MOV R7, UR7 ;  /* 0x0000000700077c02 */ /* 0x008fe20008000f00 */
[----:B------:R-:W-:Y:S01]  /*6af0*/  IMAD.U32 R6, RZ, RZ, UR6 ;  /* 0x00000006ff067e24 */ /* 0x000fe2000f8e00ff */
[----:B----4-:R-:W-:Y:S01]  /*6b00*/  MOV R11, UR5 ;  /* 0x00000005000b7c02 */ /* 0x010fe20008000f00 */
[----:B------:R-:W-:Y:S02]  /*6b10*/  IMAD.U32 R10, RZ, RZ, UR4 ;  /* 0x00000004ff0a7e24 */ /* 0x000fe4000f8e00ff */
[----:B------:R-:W-:Y:S07]  /*6b20*/  LEPC R20, `(.L_x_104) ;  /* 0x000000001014794e */ /* 0x000fee0000000000 */
[----:B--2---:R-:W-:Y:S05]  /*6b30*/  CALL.ABS.NOINC R16 ;  /* 0x0000000010007343 */ /* 0x004fea0003c00000 */
.L_x_104:
[----:B------:R-:W-:Y:S02]  /*6b40*/  R2UR UR6, R58 ;  /* 0x000000003a0672ca */ /* 0x000fe400000e0000 */
[----:B------:R-:W-:Y:S02]  /*6b50*/  R2UR UR5, R53 ;  /* 0x00000000350572ca */ /* 0x000fe400000e0000 */
[----:B------:R-:W-:Y:S02]  /*6b60*/  R2UR UR4, R52 ;  /* 0x00000000340472ca */ /* 0x000fe400000e0000 */
[----:B------:R-:W-:Y:S02]  /*6b70*/  ISETP.NE.U32.AND P4, PT, R42, RZ, PT ;  /* 0x000000ff2a00720c */ /* 0x000fe40003f85070 */
[----:B------:R-:W-:Y:S02]  /*6b80*/  ISETP.NE.U32.AND P2, PT, RZ, UR60, PT ;  /* 0x0000003cff007c0c */ /* 0x000fe4000bf45070 */
[----:B------:R-:W-:Y:S02]  /*6b90*/  ISETP.NE.AND.EX P4, PT, R43, RZ, PT, P4 ;  /* 0x000000ff2b00720c */ /* 0x000fe40003f85340 */
[----:B------:R-:W-:Y:S01]  /*6ba0*/  ISETP.NE.AND.EX P2, PT, RZ, UR61, PT, P2 ;  /* 0x0000003dff007c0c */ /* 0x000fe2000bf45320 */
[----:B------:R-:W-:Y:S02]  /*6bb0*/  UISETP.NE.AND UP2, UPT, UR6, URZ, UPT ;  /* 0x000000ff0600728c */ /* 0x000fe4000bf45270 */
[----:B------:R-:W-:Y:S04]  /*6bc0*/  UISETP.NE.U32.AND UP0, UPT, UR5, URZ, UPT ;  /* 0x000000ff0500728c */ /* 0x000fe8000bf05070 */
[----:B------:R-:W-:Y:S01]  /*6bd0*/  UISETP.NE.AND.EX UP1, UPT, UR4, URZ, UPT, UP0 ;  /* 0x000000ff0400728c */ /* 0x000fe2000bf25300 */
[----:B------:R-:W-:Y:S01]  /*6be0*/  PLOP3.LUT P1, PT, PT, PT, UP2, 0x80, 0x8 ;  /* 0x000000000008781c */ /* 0x000fe20003f2f028 */
[----:B------:R-:W-:Y:S03]  /*6bf0*/  UPLOP3.LUT UP0, UPT, UPT, UPT, UPT, 0x40, 0x4 ;  /* 0x000000000004789c */ /* 0x000fe60003f0e870 */
[----:B------:R-:W-:Y:S06]  /*6c00*/  @UP2 UPLOP3.LUT UP0, UPT, UPT, UPT, UP1, 0x80, 0x8 ;  /* 0x000000000008289c */ /* 0x000fec0003f0f010 */
[----:B------:R-:W-:Y:S01]  /*6c10*/  PLOP3.LUT P0, PT, PT, PT, UP0, 0x80, 0x8 ;  /* 0x000000000008781c */ /* 0x000fe20003f0f008 */
[----:B------:R-:W-:Y:S01]  /*6c20*/  @!UPT UIADD3 URZ, UPT, UPT, URZ, URZ, URZ ;  /* 0x000000fffffff290 */ /* 0x000fe2000fffe0ff */
[----:B------:R-:W-:Y:S11]  /*6c30*/  BRA.U !UP1, `(.L_x_106) ;  /* 0x0000000109407547 */ /* 0x000ff6000b800000 */
[----:B------:R-:W-:Y:S01]  /*6c40*/  UISETP.NE.U32.AND UP0, UPT, UR60, URZ, UPT ;  /* 0x000000ff3c00728c */ /* 0x000fe2000bf05070 */
[----:B------:R-:W-:Y:S01]  /*6c50*/  R2UR UR6, R53 ;  /* 0x00000000350672ca */ /* 0x000fe200000e0000 */
[----:B------:R-:W1:Y:S01]  /*6c60*/  LDCU.64 UR8, c[0x0][0x358] ;  /* 0x00006b00ff0877ac */ /* 0x000e620008000a00 */
[----:B------:R-:W-:Y:S02]  /*6c70*/  HFMA2 R50, -RZ, RZ, 0, 5.9604644775390625e-08 ;  /* 0x00000001ff327431 */ /* 0x000fe400000001ff */
[----:B------:R-:W-:Y:S01]  /*6c80*/  IMAD.MOV.U32 R0, RZ, RZ, 0x1 ;  /* 0x00000001ff007424 */ /* 0x000fe200078e00ff */
[----:B------:R-:W-:Y:S06]  /*6c90*/  UISETP.NE.AND.EX UP0, UPT, UR61, URZ, UPT, UP0 ;  /* 0x000000ff3d00728c */ /* 0x000fec000bf05300 */
[----:B------:R-:W-:Y:S05]  /*6ca0*/  PLOP3.LUT P3, PT, PT, PT, UP0, 0x80, 0x8 ;  /* 0x000000000008781c */ /* 0x000fea0003f6f008 */
[----:B------:R-:W2:Y:S01]  /*6cb0*/  @UP0 LDCU.64 UR4, c[0x0][0x988] ;  /* 0x00013100ff0407ac */ /* 0x000ea20008000a00 */
[----:B------:R-:W-:Y:S07]  /*6cc0*/  @UP0 UIMAD UR6, UR53, UR6, URZ ;  /* 0x00000006350602a4 */ /* 0x000fee000f8e02ff */
[----:B------:R-:W-:Y:S01]  /*6cd0*/  @!P3 PRMT R50, R0, 0x7610, R50 ;  /* 0x000076100032b816 */ /* 0x000fe20000000032 */
[----:B--2---:R-:W-:Y:S06]  /*6ce0*/  @UP0 UIMAD.WIDE UR4, UR6, 0x4, UR4 ;  /* 0x00000004060408a5 */ /* 0x004fec000f8e0204 */
[----:B-----5:R-:W-:Y:S02]  /*6cf0*/  IMAD.U32 R26, RZ, RZ, UR4 ;  /* 0x00000004ff1a7e24 */ /* 0x020fe4000f8e00ff */
[----:B------:R-:W-:Y:S03]  /*6d00*/  IMAD.U32 R27, RZ, RZ, UR5 ;  /* 0x00000005ff1b7e24 */ /* 0x000fe6000f8e00ff */
[----:B------:R-:W2:Y:S02]  /*6d10*/  @!UP0 LDCU UR4, c[0x0][0x980] ;  /* 0x00013000ff0487ac */ /* 0x000ea40008000800 */
[----:B-1----:R1:W5:Y:S02]  /*6d20*/  @P3 LDG.E R26, desc[UR8][R26.64] ;  /* 0x000000081a1a3981 */ /* 0x002364000c1e1900 */
[----:B-12---:R-:W-:Y:S02]  /*6d30*/  @!P3 MOV R26, UR4 ;  /* 0x00000004001abc02 */ /* 0x006fe40008000f00 */
.L_x_106:
[----:B------:R-:W-:Y:S05]  /*6d40*/  @!P4 BRA `(.L_x_107) ;  /* 0x000000000024c947 */ /* 0x000fea0003800000 */
[----:B------:R-:W-:Y:S01]  /*6d50*/  ISETP.NE.U32.AND P3, PT, R40, RZ, PT ;  /* 0x000000ff2800720c */ /* 0x000fe20003f65070 */
[----:B------:R-:W1:Y:S03]  /*6d60*/  LDCU.64 UR4, c[0x0][0x358] ;  /* 0x00006b00ff0477ac */ /* 0x000e660008000a00 */
[----:B------:R-:W-:Y:S11]  /*6d70*/  ISETP.NE.AND.EX P3, PT, R41, RZ, PT, P3 ;  /* 0x000000ff2900720c */ /* 0x000ff60003f65330 */
[----:B------:R-:W-:Y:S02]  /*6d80*/  @!UPT UIADD3 URZ, UPT, UPT, URZ, URZ, URZ ;  /* 0x000000fffffff290 */ /* 0x000fe4000fffe0ff */
[----:B------:R-:W2:Y:S01]  /*6d90*/  @P3 LDC.64 R4, c[0x0][0x9a8] ;  /* 0x00026a00ff043b82 */ /* 0x000ea20000000a00 */
[----:B------:R-:W-:Y:S04]  /*6da0*/  @P3 IMAD R0, R42, UR53, RZ ;  /* 0x000000352a003c24 */ /* 0x000fe8000f8e02ff */
[----:B--2---:R-:W-:Y:S05]  /*6db0*/  @P3 IMAD.WIDE R4, R0, 0x4, R4 ;  /* 0x0000000400043825 */ /* 0x004fea00078e0204 */
[----:B-1---5:R1:W5:Y:S02]  /*6dc0*/  @P3 LDG.E R24, desc[UR4][R4.64] ;  /* 0x0000000404183981 */ /* 0x022364000c1e1900 */
[----:B-1----:R-:W2:Y:S02]  /*6dd0*/  @!P3 LDC R24, c[0x0][0x9a0] ;  /* 0x00026800ff18bb82 */ /* 0x002ea40000000800 */
.L_x_107:
[----:B-----5:R-:W-:Y:S01]  /*6de0*/  FSETP.NEU.AND P3, PT, R26, RZ, PT ;  /* 0x000000ff1a00720b */ /* 0x020fe20003f6d000 */
[----:B------:R-:W1:Y:S01]  /*6df0*/  LDCU.128 UR12, c[0x0][0xb90] ;  /* 0x00017200ff0c77ac */ /* 0x000e620008000c00 */
[----:B------:R-:W-:Y:S01]  /*6e00*/  SEL R4, RZ, 0xffffffff, P2 ;  /* 0xffffffffff047807 */ /* 0x000fe20001000000 */
[----:B------:R-:W-:Y:S01]  /*6e10*/  BSSY B1, `(.L_x_108) ;  /* 0x0000059000017945 */ /* 0x000fe20003800000 */
[----:B------:R-:W-:Y:S01]  /*6e20*/  @P1 LOP3.LUT P2, RZ, R50, 0xff, RZ, 0xc0, !PT ;  /* 0x000000ff32ff1812 */ /* 0x000fe2000784c0ff */
[----:B------:R-:W-:Y:S01]  /*6e30*/  IMAD.MOV.U32 R71, RZ, RZ, 0x1 ;  /* 0x00000001ff477424 */ /* 0x000fe200078e00ff */
[----:B------:R-:W-:Y:S01]  /*6e40*/  @P1 SEL R0, RZ, 0xffffffff, P3 ;  /* 0xffffffffff001807 */ /* 0x000fe20001800000 */
[----:B------:R-:W-:Y:S01]  /*6e50*/  IMAD.IADD R25, R23, 0x1, R2 ;  /* 0x0000000117197824 */ /* 0x000fe200078e0202 */
[----:B------:R-:W-:Y:S01]  /*6e60*/  LEA R27, R22, UR49, 0x3 ;  /* 0x00000031161b7c11 */ /* 0x000fe2000f8e18ff */
[----:B------:R-:W3:Y:S01]  /*6e70*/  LDCU UR11, c[0x0][0xba0] ;  /* 0x00017400ff0b77ac */ /* 0x000ee20008000800 */
[----:B------:R-:W-:Y:S01]  /*6e80*/  @P0 SEL R0, R4, R0, !P2 ;  /* 0x0000000004000207 */ /* 0x000fe20005000000 */
[----:B------:R-:W-:Y:S01]  /*6e90*/  IMAD.U32 R70, RZ, RZ, UR50 ;  /* 0x00000032ff467e24 */ /* 0x000fe2000f8e00ff */
[----:B------:R-:W-:Y:S01]  /*6ea0*/  R2UR UR5, R56 ;  /* 0x00000000380572ca */ /* 0x000fe200000e0000 */
[----:B------:R-:W-:Y:S01]  /*6eb0*/  ULOP3.LUT UR4, UR55, 0x1, URZ, 0x3c, !UPT ;  /* 0x0000000137047892 */ /* 0x000fe2000f8e3cff */
[----:B------:R-:W-:Y:S01]  /*6ec0*/  @P1 LOP3.LUT R0, R0, 0x1, RZ, 0xc0, !PT ;  /* 0x0000000100001812 */ /* 0x000fe200078ec0ff */
[----:B------:R-:W-:Y:S01]  /*6ed0*/  USHF.L.U32 UR8, UR52, 0x6, URZ ;  /* 0x0000000634087899 */ /* 0x000fe200080006ff */
[----:B------:R-:W-:Y:S02]  /*6ee0*/  R2UR UR6, R55 ;  /* 0x00000000370672ca */ /* 0x000fe400000e0000 */
[----:B------:R-:W-:Y:S02]  /*6ef0*/  CS2R R38, SRZ ;  /* 0x0000000000267805 */ /* 0x000fe4000001ff00 */
[----:B------:R-:W-:Y:S01]  /*6f00*/  ISETP.NE.U32.OR P5, PT, R0, 0x1, !P1 ;  /* 0x000000010000780c */ /* 0x000fe20004fa5470 */
[----:B------:R-:W-:Y:S01]  /*6f10*/  IMAD.U32 R0, RZ, RZ, UR50 ;  /* 0x00000032ff007e24 */ /* 0x000fe2000f8e00ff */
[----:B------:R-:W-:Y:S01]  /*6f20*/  R2UR UR10, R57 ;  /* 0x00000000390a72ca */ /* 0x000fe200000e0000 */
[----:B------:R-:W-:Y:S01]  /*6f30*/  IMAD.U32 R69, RZ, RZ, UR4 ;  /* 0x00000004ff457e24 */ /* 0x000fe2000f8e00ff */
[----:B------:R-:W-:Y:S01]  /*6f40*/  R2UR UR9, R54 ;  /* 0x00000000360972ca */ /* 0x000fe200000e0000 */
[----:B------:R-:W-:Y:S01]  /*6f50*/  IMAD.U32 R64, RZ, RZ, UR8 ;  /* 0x00000008ff407e24 */ /* 0x000fe2000f8e00ff */
[----:B------:R-:W-:Y:S01]  /*6f60*/  LEA R0, R0, UR49, 0x3 ;  /* 0x0000003100007c11 */ /* 0x000fe2000f8e18ff */
[----:B------:R-:W-:Y:S01]  /*6f70*/  UIMAD.WIDE.U32 UR4, UR8, UR5, URZ ;  /* 0x00000005080472a5 */ /* 0x000fe2000f8e00ff */
[----:B------:R-:W-:Y:S02]  /*6f80*/  PLOP3.LUT P2, PT, PT, PT, UP1, 0x80, 0x8 ;  /* 0x000000000008781c */ /* 0x000fe40003f4f018 */
[----:B------:R-:W-:Y:S02]  /*6f90*/  CS2R R36, SRZ ;  /* 0x0000000000247805 */ /* 0x000fe4000001ff00 */
[----:B------:R-:W-:Y:S01]  /*6fa0*/  LOP3.LUT P4, R65, R50, 0xff, RZ, 0xc0, !PT ;  /* 0x000000ff32417812 */ /* 0x000fe2000788c0ff */
[----:B------:R-:W-:Y:S01]  /*6fb0*/  USHF.R.U32.HI UR5, URZ, UR6, UR5 ;  /* 0x00000006ff057299 */ /* 0x000fe20008011605 */
[----:B------:R-:W-:Y:S02]  /*6fc0*/  SEL R5, RZ, 0xffffffff, P3 ;  /* 0xffffffffff057807 */ /* 0x000fe40001800000 */
[----:B------:R-:W-:Y:S02]  /*6fd0*/  CS2R R30, SRZ ;  /* 0x00000000001e7805 */ /* 0x000fe4000001ff00 */
[----:B------:R-:W-:Y:S01]  /*6fe0*/  @P5 SHF.L.U32 R3, R69, 0x1f, RZ ;  /* 0x0000001f45035819 */ /* 0x000fe200000006ff */
[----:B------:R-:W-:Y:S01]  /*6ff0*/  UISETP.NE.AND UP0, UPT, UR10, 0x1, UPT ;  /* 0x000000010a00788c */ /* 0x000fe2000bf05270 */
[----:B------:R-:W-:Y:S02]  /*7000*/  P2R R67, PR, RZ, 0x20 ;  /* 0x00000020ff437803 */ /* 0x000fe40000000000 */
[----:B------:R-:W-:Y:S01]  /*7010*/  CS2R R28, SRZ ;  /* 0x00000000001c7805 */ /* 0x000fe2000001ff00 */
[----:B------:R4:W2:Y:S01]  /*7020*/  @P5 SYNCS.PHASECHK.TRANS64.TRYWAIT P1, [R0+URZ+0x1a0], R3 ;  /* 0x0001a003000055a7 */ /* 0x0008a200080211ff */
[----:B------:R-:W-:Y:S02]  /*7030*/  USEL UR5, UR8, UR5, !UP0 ;  /* 0x0000000508057287 */ /* 0x000fe4000c000000 */
[----:B------:R-:W-:Y:S01]  /*7040*/  UISETP.NE.AND UP0, UPT, UR9, 0x1, UPT ;  /* 0x000000010900788c */ /* 0x000fe2000bf05270 */
[----:B------:R-:W-:Y:S03]  /*7050*/  @P2 SEL R5, R4, R5, !P4 ;  /* 0x0000000504052207 */ /* 0x000fe60006000000 */
[----:B------:R-:W-:Y:S01]  /*7060*/  IMAD R7, RZ, RZ, -UR5 ;  /* 0x80000005ff077e24 */ /* 0x000fe2000f8e02ff */
[----:B------:R-:W-:Y:S01]  /*7070*/  LOP3.LUT R5, R5, 0x1, RZ, 0xc0, !PT ;  /* 0x0000000105057812 */ /* 0x000fe200078ec0ff */
[----:B------:R-:W-:Y:S02]  /*7080*/  IMAD.U32 R63, RZ, RZ, UR5 ;  /* 0x00000005ff3f7e24 */ /* 0x000fe4000f8e00ff */
[----:B------:R-:W-:Y:S01]  /*7090*/  IMAD R64, R7, UR10, R64 ;  /* 0x0000000a07407c24 */ /* 0x000fe2000f8e0240 */
[----:B----4-:R-:W-:Y:S04]  /*70a0*/  SHF.L.U32 R3, R47, 0x1f, RZ ;  /* 0x0000001f2f037819 */ /* 0x010fe800000006ff */
[----:B------:R4:W4:Y:S01]  /*70b0*/  SYNCS.PHASECHK.TRANS64.TRYWAIT P0, [R27+URZ+0x1f0], R3 ;  /* 0x0001f0031b0075a7 */ /* 0x00092200080011ff */
[----:B-1----:R-:W-:Y:S07]  /*70c0*/  UIMAD.WIDE.U32 UR6, UR5, UR12, URZ ;  /* 0x0000000c050672a5 */ /* 0x002fee000f8e00ff */
[----:B------:R-:W-:Y:S02]  /*70d0*/  UMOV UR4, UR7 ;  /* 0x0000000700047c82 */ /* 0x000fe40008000000 */
[----:B------:R-:W-:Y:S04]  /*70e0*/  USHF.R.U32.HI UR4, URZ, UR13, UR4 ;  /* 0x0000000dff047299 */ /* 0x000fe80008011604 */
[----:B------:R-:W-:Y:S02]  /*70f0*/  USEL UR4, UR5, UR4, !UP0 ;  /* 0x0000000405047287 */ /* 0x000fe4000c000000 */
[----:B------:R-:W-:Y:S02]  /*7100*/  UISETP.NE.AND UP0, UPT, UR14, 0x1, UPT ;  /* 0x000000010e00788c */ /* 0x000fe4000bf05270 */
[----:B------:R-:W-:Y:S02]  /*7110*/  UIMAD.WIDE.U32 UR6, UR4, UR15, URZ ;  /* 0x0000000f040672a5 */ /* 0x000fe4000f8e00ff */
[----:B------:R-:W-:Y:S02]  /*7120*/  IMAD.U32 R62, RZ, RZ, UR4 ;  /* 0x00000004ff3e7e24 */ /* 0x000fe4000f8e00ff */
[----:B------:R-:W-:Y:S01]  /*7130*/  PLOP3.LUT P2, PT, PT, PT, UP0, 0x80, 0x8 ;  /* 0x000000000008781c */ /* 0x000fe20003f4f008 */
[----:B------:R-:W-:Y:S02]  /*7140*/  IMAD R6, RZ, RZ, -UR4 ;  /* 0x80000004ff067e24 */ /* 0x000fe4000f8e02ff */
[----:B------:R-:W-:Y:S01]  /*7150*/  UMOV UR6, UR7 ;  /* 0x0000000700067c82 */ /* 0x000fe20008000000 */
[----:B------:R-:W-:Y:S01]  /*7160*/  IMAD.U32 R61, RZ, RZ, UR4 ;  /* 0x00000004ff3d7e24 */ /* 0x000fe2000f8e00ff */
[----:B---3--:R-:W-:Y:S01]  /*7170*/  USHF.R.U32.HI UR6, URZ, UR11, UR6 ;  /* 0x0000000bff067299 */ /* 0x008fe20008011606 */
[----:B------:R-:W-:Y:S05]  /*7180*/  IMAD R63, R6, UR9, R63 ;  /* 0x00000009063f7c24 */ /* 0x000fea000f8e023f */
[----:B------:R-:W-:Y:S02]  /*7190*/  SEL R62, R62, UR6, !P2 ;  /* 0x000000063e3e7c07 */ /* 0x000fe4000d000000 */
[----:B------:R-:W-:Y:S03]  /*71a0*/  ISETP.NE.U32.AND P2, PT, R5, 0x1, PT ;  /* 0x000000010500780c */ /* 0x000fe60003f45070 */
[----:B------:R-:W-:Y:S01]  /*71b0*/  IMAD.MOV R4, RZ, RZ, -R62 ;  /* 0x000000ffff047224 */ /* 0x000fe200078e0a3e */
[----:B------:R-:W-:Y:S03]  /*71c0*/  P2R R72, PR, RZ, 0x4 ;  /* 0x00000004ff487803 */ /* 0x000fe60000000000 */
[----:B------:R-:W-:Y:S01]  /*71d0*/  IMAD R61, R4, UR14, R61 ;  /* 0x0000000e043d7c24 */ /* 0x000fe2000f8e023d */
[----:B--2---:R-:W-:Y:S01]  /*71e0*/  @P5 SEL R71, RZ, 0x1, !P1 ;  /* 0x00000001ff475807 */ /* 0x004fe20004800000 */
[----:B------:R-:W-:Y:S06]  /*71f0*/  @!P5 BRA `(.L_x_109) ;  /* 0x000000000068d947 */ /* 0x000fec0003800000 */
[----:B------:R-:W-:Y:S01]  /*7200*/  HFMA2 R31, -RZ, RZ, 0, 0 ;  /* 0x00000000ff1f7431 */ /* 0x000fe200000001ff */
[----:B------:R-:W-:Y:S01]  /*7210*/  ISETP.NE.AND P1, PT, R71, RZ, PT ;  /* 0x000000ff4700720c */ /* 0x000fe20003f25270 */
[----:B------:R-:W-:Y:S01]  /*7220*/  IMAD.U32 R2, RZ, RZ, UR50 ;  /* 0x00000032ff027e24 */ /* 0x000fe2000f8e00ff */
[----:B------:R-:W-:Y:S11]  /*7230*/  BSSY B0, `(.L_x_110) ;  /* 0x0000005000007945 */ /* 0x000ff60003800000 */
[----:B------:R-:W-:Y:S05]  /*7240*/  @P1 BRA `(.L_x_111) ;  /* 0x00000000000c1947 */ /* 0x000fea0003800000 */
[----:B------:R-:W-:Y:S04]  /*7250*/  SHF.L.U32 R4, R69, 0x1f, RZ ;  /* 0x0000001f45047819 */ /* 0x000fe800000006ff */
[----:B------:R-:W1:Y:S02]  /*7260*/  SYNCS.PHASECHK.TRANS64.TRYWAIT P1, [R0+URZ+0x1a0], R4 ;  /* 0x0001a004000075a7 */ /* 0x000e6400080211ff */
[----:B-1----:R-:W-:Y:S05]  /*7270*/  @!P1 BRA `(.L_x_112) ;  /* 0x0000002400789947 */ /* 0x002fea0003800000 */
.L_x_111:
[----:B------:R-:W-:Y:S05]  /*7280*/  BSYNC B0 ;  /* 0x0000000000007941 */ /* 0x000fea0003800000 */
.L_x_110:
[----:B------:R-:W-:Y:S01]  /*7290*/  ISETP.NE.AND P1, PT, R72, RZ, PT ;  /* 0x000000ff4800720c */ /* 0x000fe20003f25270 */
[----:B------:R-:W-:Y:S01]  /*72a0*/  IMAD.MOV.U32 R30, RZ, RZ, RZ ;  /* 0x000000ffff1e7224 */ /* 0x000fe200078e00ff */
[----:B------:R-:W-:Y:S02]  /*72b0*/  CS2R R28, SRZ ;  /* 0x00000000001c7805 */ /* 0x000fe4000001ff00 */
[----:B------:R-:W-:Y:S02]  /*72c0*/  CS2R R38, SRZ ;  /* 0x0000000000267805 */ /* 0x000fe4000001ff00 */
[----:B------:R-:W-:Y:S07]  /*72d0*/  CS2R R36, SRZ ;  /* 0x0000000000247805 */ /* 0x000fee000001ff00 */
[----:B------:R-:W-:Y:S01]  /*72e0*/  @P1 IMAD R2, R2, 0x800, R48 ;  /* 0x0000080002021824 */ /* 0x000fe200078e0230 */
[----:B------:R-:W-:Y:S05]  /*72f0*/  @P1 WARPSYNC.ALL ;  /* 0x0000000000001948 */ /* 0x000fea0003800000 */
[----:B------:R-:W-:Y:S01]  /*7300*/  @P1 LEA R2, R2, UR49, 0x1 ;  /* 0x0000003102021c11 */ /* 0x000fe2000f8e08ff */
[----:B------:R-:W-:Y:S04]  /*7310*/  UIADD3 UR4, UPT, UPT, UR50, 0x1, URZ ;  /* 0x0000000132047890 */ /* 0x000fe8000fffe0ff */
[----:B------:R2:W3:Y:S01]  /*7320*/  @P1 LDSM.16.M88.4 R28, [R2+0x400] ;  /* 0x00040000021c183b */ /* 0x0004e20000000200 */
[----:B------:R-:W-:Y:S01]  /*7330*/  UISETP.NE.AND UP0, UPT, UR4, 0x3, UPT ;  /* 0x000000030400788c */ /* 0x000fe2000bf05270 */
[----:B-1----:R-:W-:Y:S03]  /*7340*/  @P1 IMAD R0, R59, 0x2, R2 ;  /* 0x000000023b001824 */ /* 0x002fe600078e0202 */
[----:B------:R-:W-:Y:S02]  /*7350*/  USEL UR5, URZ, 0x1, UP0 ;  /* 0x00000001ff057887 */ /* 0x000fe40008000000 */
[----:B------:R2:W1:Y:S01]  /*7360*/  @P1 LDSM.16.M88.4 R36, [R0+0x400] ;  /* 0x000400000024183b */ /* 0x0004620000000200 */
[----:B------:R-:W-:Y:S03]  /*7370*/  USEL UR4, UR4, URZ, UP0 ;  /* 0x000000ff04047287 */ /* 0x000fe60008000000 */
[----:B------:R-:W-:Y:S03]  /*7380*/  LOP3.LUT R69, R69, UR5, RZ, 0x3c, !PT ;  /* 0x0000000545457c12 */ /* 0x000fe6000f8e3cff */
[----:B------:R-:W-:Y:S02]  /*7390*/  IMAD.U32 R70, RZ, RZ, UR4 ;  /* 0x00000004ff467e24 */ /* 0x000fe4000f8e00ff */
.L_x_109:
[----:B------:R-:W-:Y:S05]  /*73a0*/  BSYNC B1 ;  /* 0x0000000000017941 */ /* 0x000fea0003800000 */
.L_x_108:
[----:B--2---:R-:W-:Y:S04]  /*73b0*/  SHF.R.U32.HI R0, RZ, 0x15, R25 ;  /* 0x00000015ff007819 */ /* 0x004fe80000011619 */
[----:B------:R-:W-:Y:S01]  /*73c0*/  LOP3.LUT P1, RZ, R0, 0x3, R51, 0x48, !PT ;  /* 0x0000000300ff7812 */ /* 0x000fe20007824833 */
[----:B------:R-:W-:Y:S01]  /*73d0*/  @!UPT UIADD3 URZ, UPT, UPT, URZ, URZ, URZ ;  /* 0x000000fffffff290 */ /* 0x000fe2000fffe0ff */
[----:B----4-:R-:W-:Y:S11]  /*73e0*/  @P0 BRA `(.L_x_113) ;  /* 0x0000000000080947 */ /* 0x010ff60003800000 */
[----:B------:R-:W2:Y:S02]  /*73f0*/  SYNCS.PHASECHK.TRANS64.TRYWAIT P0, [R27+URZ+0x1f0], R3 ;  /* 0x0001f0031b0075a7 */ /* 0x000ea400080011ff */
[----:B--2---:R-:W-:Y:S05]  /*7400*/  @!P0 BRA `(.L_x_114) ;  /* 0x0000002400288947 */ /* 0x004fea0003800000 */
.L_x_113:
[----:B------:R-:W-:Y:S05]  /*7410*/  @!P1 BRA `(.L_x_115) ;  /* 0x0000000000409947 */ /* 0x000fea0003800000 */
[----:B------:R-:W4:Y:S01]  /*7420*/  LDCU.64 UR8, c[0x4][0x70] ;  /* 0x01000e00ff0877ac */ /* 0x000f220008000a00 */
[----:B--2---:R-:W-:Y:S01]  /*7430*/  MOV R3, 0x0 ;  /* 0x0000000000037802 */ /* 0x004fe20000000f00 */
[----:B------:R-:W-:Y:S02]  /*7440*/  HFMA2 R12, -RZ, RZ, 0, 5.9604644775390625e-08 ;  /* 0x00000001ff0c7431 */ /* 0x000fe400000001ff */
[----:B------:R-:W-:Y:S02]  /*7450*/  IMAD.MOV.U32 R8, RZ, RZ, 0x192 ;  /* 0x00000192ff087424 */ /* 0x000fe400078e00ff */
[----:B------:R-:W-:Y:S01]  /*7460*/  IMAD.MOV.U32 R13, RZ, RZ, RZ ;  /* 0x000000ffff0d7224 */ /* 0x000fe200078e00ff */
[----:B------:R-:W2:Y:S01]  /*7470*/  LDCU.64 UR6, c[0x4][0x78] ;  /* 0x01000f00ff0677ac */ /* 0x000ea20008000a00 */
[----:B------:R-:W1:Y:S01]  /*7480*/  LDC.64 R2, c[0x4][R3] ;  /* 0x0100000003027b82 */ /* 0x000e620000000a00 */
[----:B------:R-:W5:Y:S01]  /*7490*/  LDCU.64 UR4, c[0x4][0x10] ;  /* 0x01000200ff0477ac */ /* 0x000f620008000a00 */
[----:B----4-:R-:W-:Y:S01]  /*74a0*/  MOV R5, UR9 ;  /* 0x0000000900057c02 */ /* 0x010fe20008000f00 */
[----:B------:R-:W-:Y:S01]  /*74b0*/  IMAD.U32 R4, RZ, RZ, UR8 ;  /* 0x00000008ff047e24 */ /* 0x000fe2000f8e00ff */
[----:B--2---:R-:W-:Y:S01]  /*74c0*/  MOV R7, UR7 ;  /* 0x0000000700077c02 */ /* 0x004fe20008000f00 */
[----:B------:R-:W-:Y:S01]  /*74d0*/  IMAD.U32 R6, RZ, RZ, UR6 ;  /* 0x00000006ff067e24 */ /* 0x000fe2000f8e00ff */
[----:B-----5:R-:W-:Y:S01]  /*74e0*/  MOV R11, UR5 ;  /* 0x00000005000b7c02 */ /* 0x020fe20008000f00 */
[----:B------:R-:W-:Y:S02]  /*74f0*/  IMAD.U32 R10, RZ, RZ, UR4 ;  /* 0x00000004ff0a7e24 */ /* 0x000fe4000f8e00ff */
[----:B------:R-:W-:Y:S07]  /*7500*/  LEPC R20, `(.L_x_115) ;  /* 0x000000001014794e */ /* 0x000fee0000000000 */
[----:B-1-3--:R-:W-:Y:S05]  /*7510*/  CALL.ABS.NOINC R2 ;  /* 0x0000000002007343 */ /* 0x00afea0003c00000 */
.L_x_115:
[----:B------:R-:W-:Y:S05]  /*7520*/  WARPSYNC.ALL ;  /* 0x0000000000007948 */ /* 0x000fea0003800000 */
[----:B------:R-:W-:Y:S01]  /*7530*/  R2UR UR4, R25 ;  /* 0x00000000190472ca */ /* 0x000fe200000e0000 */
[----:B--23--:R-:W-:Y:S01]  /*7540*/  HADD2.F32 R3, -RZ, R28.H0_H0 ;  /* 0x2000001cff037230 */ /* 0x00cfe20000004100 */
[----:B------:R-:W-:Y:S01]  /*7550*/  SHF.L.U32 R68, R59, 0x1, RZ ;  /* 0x000000013b447819 */ /* 0x000fe200000006ff */
[----:B------:R-:W-:Y:S01]  /*7560*/  HADD2.F32 R20, -RZ, R30.H0_H0 ;  /* 0x2000001eff147230 */ /* 0x000fe20000004100 */
[----:B------:R-:W-:Y:S01]  /*7570*/  ISETP.NE.AND P0, PT, R49, RZ, PT ;  /* 0x000000ff3100720c */ /* 0x000fe20003f05270 */
[----:B------:R-:W-:Y:S08]  /*7580*/  BSSY.RECONVERGENT B0, `(.L_x_116) ;  /* 0x0000051000007945 */ /* 0x000ff00003800200 */
[----:B------:R-:W2:Y:S02]  /*7590*/  LDTM.16dp256bit.x4 R4, tmem[UR4] ;  /* 0x00000004000479ee */ /* 0x000ea40008120000 */
[C---:B--2---:R-:W-:Y:S01]  /*75a0*/  FMUL R0, R24.reuse, R4 ;  /* 0x0000000418007220 */ /* 0x044fe20000400000 */
[----:B------:R-:W-:Y:S02]  /*75b0*/  HADD2.F32 R4, -RZ, R28.H1_H1 ;  /* 0x3000001cff047230 */ /* 0x000fe40000004100 */
[----:B------:R-:W-:Y:S01]  /*75c0*/  FMUL R2, R24, R5 ;  /* 0x0000000518027220 */ /* 0x000fe20000400000 */
[--C-:B------:R-:W-:Y:S02]  /*75d0*/  HADD2.F32 R5, -RZ, R29.reuse.H0_H0 ;  /* 0x2000001dff057230 */ /* 0x100fe40000004100 */
[----:B------:R-:W-:Y:S01]  /*75e0*/  FFMA R0, R26, R3, R0 ;  /* 0x000000031a007223 */ /* 0x000fe20000000000 */
[----:B------:R-:W-:Y:S01]  /*75f0*/  FMUL R3, R24, R6 ;  /* 0x0000000618037220 */ /* 0x000fe20000400000 */
[----:B------:R-:W-:Y:S02]  /*7600*/  HADD2.F32 R6, -RZ, R29.H1_H1 ;  /* 0x3000001dff067230 */ /* 0x000fe40000004100 */
[----:B------:R-:W-:Y:S01]  /*7610*/  FFMA R2, R26, R4, R2 ;  /* 0x000000041a027223 */ /* 0x000fe20000000002 */
[----:B------:R-:W-:Y:S01]  /*7620*/  FMUL R7, R24, R7 ;  /* 0x0000000718077220 */ /* 0x000fe20000400000 */
[----:B------:R-:W-:Y:S01]  /*7630*/  FFMA R3, R26, R5, R3 ;  /* 0x000000051a037223 */ /* 0x000fe20000000003 */
[C---:B------:R-:W-:Y:S01]  /*7640*/  FMUL R4, R24.reuse, R8 ;  /* 0x0000000818047220 */ /* 0x040fe20000400000 */
[----:B------:R-:W-:Y:S01]  /*7650*/  FMUL R5, R24, R9 ;  /* 0x0000000918057220 */ /* 0x000fe20000400000 */
[----:B------:R-:W-:Y:S01]  /*7660*/  F2FP.F16.F32.PACK_AB R32, R2, R0 ;  /* 0x000000000220723e */ /* 0x000fe200000000ff */
[C---:B------:R-:W-:Y:S01]  /*7670*/  FFMA R7, R26.reuse, R6, R7 ;  /* 0x000000061a077223 */ /* 0x040fe20000000007 */
[----:B------:R-:W-:Y:S02]  /*7680*/  HADD2.F32 R0, -RZ, R30.H1_H1 ;  /* 0x3000001eff007230 */ /* 0x000fe40000004100 */
[----:B------:R-:W-:Y:S01]  /*7690*/  FFMA R4, R26, R20, R4 ;  /* 0x000000141a047223 */ /* 0x000fe20000000004 */
[--C-:B------:R-:W-:Y:S02]  /*76a0*/  HADD2.F32 R2, -RZ, R31.reuse.H0_H0 ;  /* 0x2000001fff027230 */ /* 0x100fe40000004100 */
[----:B------:R-:W-:Y:S01]  /*76b0*/  FMUL R6, R24, R10 ;  /* 0x0000000a18067220 */ /* 0x000fe20000400000 */
[----:B------:R-:W-:Y:S01]  /*76c0*/  F2FP.F16.F32.PACK_AB R33, R7, R3 ;  /* 0x000000030721723e */ /* 0x000fe200000000ff */
[----:B------:R-:W-:Y:S02]  /*76d0*/  HADD2.F32 R3, -RZ, R31.H1_H1 ;  /* 0x3000001fff037230 */ /* 0x000fe40000004100 */
[----:B------:R-:W-:Y:S01]  /*76e0*/  FFMA R5, R26, R0, R5 ;  /* 0x000000001a057223 */ /* 0x000fe20000000005 */
[C---:B------:R-:W-:Y:S01]  /*76f0*/  FMUL R11, R24.reuse, R11 ;  /* 0x0000000b180b7220 */ /* 0x040fe20000400000 */
[--C-:B-1----:R-:W-:Y:S02]  /*7700*/  HADD2.F32 R7, -RZ, R36.reuse.H0_H0 ;  /* 0x20000024ff077230 */ /* 0x102fe40000004100 */
[C---:B------:R-:W-:Y:S01]  /*7710*/  FMUL R8, R24.reuse, R12 ;  /* 0x0000000c18087220 */ /* 0x040fe20000400000 */
[----:B------:R-:W-:Y:S02]  /*7720*/  HADD2.F32 R0, -RZ, R36.H1_H1 ;  /* 0x30000024ff007230 */ /* 0x000fe40000004100 */
[----:B------:R-:W-:Y:S01]  /*7730*/  FMUL R9, R24, R13 ;  /* 0x0000000d18097220 */ /* 0x000fe20000400000 */
[C---:B------:R-:W-:Y:S01]  /*7740*/  FFMA R6, R26.reuse, R2, R6 ;  /* 0x000000021a067223 */ /* 0x040fe20000000006 */
[C---:B------:R-:W-:Y:S01]  /*7750*/  FFMA R11, R26.reuse, R3, R11 ;  /* 0x000000031a0b7223 */ /* 0x040fe2000000000b */
[C---:B------:R-:W-:Y:S01]  /*7760*/  FFMA R8, R26.reuse, R7, R8 ;  /* 0x000000071a087223 */ /* 0x040fe20000000008 */
[----:B------:R-:W-:Y:S01]  /*7770*/  FFMA R9, R26, R0, R9 ;  /* 0x000000001a097223 */ /* 0x000fe20000000009 */
[--C-:B------:R-:W-:Y:S02]  /*7780*/  HADD2.F32 R2, -RZ, R37.reuse.H0_H0 ;  /* 0x20000025ff027230 */ /* 0x100fe40000004100 */
[C---:B------:R-:W-:Y:S01]  /*7790*/  FMUL R10, R24.reuse, R14 ;  /* 0x0000000e180a7220 */ /* 0x040fe20000400000 */
[----:B------:R-:W-:Y:S02]  /*77a0*/  HADD2.F32 R0, -RZ, R37.H1_H1 ;  /* 0x30000025ff007230 */ /* 0x000fe40000004100 */
[----:B------:R-:W-:Y:S01]  /*77b0*/  FMUL R15, R24, R15 ;  /* 0x0000000f180f7220 */ /* 0x000fe20000400000 */
[----:B------:R-:W-:Y:S01]  /*77c0*/  F2FP.F16.F32.PACK_AB R34, R5, R4 ;  /* 0x000000040522723e */ /* 0x000fe200000000ff */
[----:B------:R-:W-:Y:S01]  /*77d0*/  FFMA R10, R26, R2, R10 ;  /* 0x000000021a0a7223 */ /* 0x000fe2000000000a */
[----:B------:R-:W-:Y:S01]  /*77e0*/  FMUL R12, R24, R16 ;  /* 0x00000010180c7220 */ /* 0x000fe20000400000 */
[----:B------:R-:W-:Y:S01]  /*77f0*/  FFMA R15, R26, R0, R15 ;  /* 0x000000001a0f7223 */ /* 0x000fe2000000000f */
[--C-:B------:R-:W-:Y:S01]  /*7800*/  HADD2.F32 R0, -RZ, R38.reuse.H0_H0 ;  /* 0x20000026ff007230 */ /* 0x100fe20000004100 */
[----:B------:R-:W-:Y:S01]  /*7810*/  MOV R5, UR50 ;  /* 0x0000003200057c02 */ /* 0x000fe20008000f00 */
[----:B------:R-:W-:Y:S02]  /*7820*/  HADD2.F32 R2, -RZ, R38.H1_H1 ;  /* 0x30000026ff027230 */ /* 0x000fe40000004100 */
[C---:B------:R-:W-:Y:S01]  /*7830*/  FMUL R13, R24.reuse, R17 ;  /* 0x00000011180d7220 */ /* 0x040fe20000400000 */
[--C-:B------:R-:W-:Y:S02]  /*7840*/  HADD2.F32 R3, -RZ, R39.reuse.H0_H0 ;  /* 0x20000027ff037230 */ /* 0x100fe40000004100 */
[C---:B------:R-:W-:Y:S01]  /*7850*/  FMUL R14, R24.reuse, R18 ;  /* 0x00000012180e7220 */ /* 0x040fe20000400000 */
[----:B------:R-:W-:Y:S02]  /*7860*/  HADD2.F32 R4, -RZ, R39.H1_H1 ;  /* 0x30000027ff047230 */ /* 0x000fe40000004100 */
[----:B------:R-:W-:Y:S01]  /*7870*/  FMUL R19, R24, R19 ;  /* 0x0000001318137220 */ /* 0x000fe20000400000 */
[C---:B------:R-:W-:Y:S01]  /*7880*/  FFMA R12, R26.reuse, R0, R12 ;  /* 0x000000001a0c7223 */ /* 0x040fe2000000000c */
[----:B------:R-:W-:Y:S01]  /*7890*/  LEA R5, R5, R48, 0xb ;  /* 0x0000003005057211 */ /* 0x000fe200078e58ff */
[C---:B------:R-:W-:Y:S01]  /*78a0*/  FFMA R13, R26.reuse, R2, R13 ;  /* 0x000000021a0d7223 */ /* 0x040fe2000000000d */
[C---:B------:R-:W-:Y:S01]  /*78b0*/  FFMA R14, R26.reuse, R3, R14 ;  /* 0x000000031a0e7223 */ /* 0x040fe2000000000e */
[----:B------:R-:W-:Y:S01]  /*78c0*/  FFMA R19, R26, R4, R19 ;  /* 0x000000041a137223 */ /* 0x000fe20000000013 */
[----:B------:R-:W-:Y:S02]  /*78d0*/  F2FP.F16.F32.PACK_AB R35, R11, R6 ;  /* 0x000000060b23723e */ /* 0x000fe400000000ff */
[----:B------:R-:W-:Y:S02]  /*78e0*/  LEA R5, R5, UR49, 0x1 ;  /* 0x0000003105057c11 */ /* 0x000fe4000f8e08ff */
[----:B------:R-:W-:Y:S02]  /*78f0*/  F2FP.F16.F32.PACK_AB R8, R9, R8 ;  /* 0x000000080908723e */ /* 0x000fe400000000ff */
[----:B------:R-:W-:Y:S01]  /*7900*/  F2FP.F16.F32.PACK_AB R9, R15, R10 ;  /* 0x0000000a0f09723e */ /* 0x000fe200000000ff */
[----:B------:R1:W-:Y:S01]  /*7910*/  STSM.16.M88.4 [R5+0x400], R32 ;  /* 0x0004002005007844 */ /* 0x0003e20000000200 */
[----:B------:R-:W-:Y:S02]  /*7920*/  F2FP.F16.F32.PACK_AB R10, R13, R12 ;  /* 0x0000000c0d0a723e */ /* 0x000fe400000000ff */
[----:B------:R-:W-:Y:S02]  /*7930*/  F2FP.F16.F32.PACK_AB R11, R19, R14 ;  /* 0x0000000e130b723e */ /* 0x000fe400000000ff */
[----:B------:R-:W-:Y:S05]  /*7940*/  IADD3 R0, PT, PT, R68, 0x400, R5 ;  /* 0x0000040044007810 */ /* 0x000fea0007ffe005 */
[----:B------:R1:W-:Y:S01]  /*7950*/  STSM.16.M88.4 [R0], R8 ;  /* 0x0000000800007844 */ /* 0x0003e20000000200 */
[----:B------:R-:W-:Y:S01]  /*7960*/  @!PT LDS RZ, [RZ] ;  /* 0x00000000fffff984 */ /* 0x000fe20000000800 */
[----:B------:R-:W-:Y:S01]  /*7970*/  @!PT LDS RZ, [RZ] ;  /* 0x00000000fffff984 */ /* 0x000fe20000000800 */
[----:B------:R-:W-:Y:S01]  /*7980*/  @!PT LDS RZ, [RZ] ;  /* 0x00000000fffff984 */ /* 0x000fe20000000800 */
[----:B------:R-:W-:Y:S01]  /*7990*/  @!PT LDS RZ, [RZ] ;  /* 0x00000000fffff984 */ /* 0x000fe20000000800 */
[----:B------:R2:W-:Y:S07]  /*79a0*/  MEMBAR.ALL.CTA ;  /* 0x0000000000007992 */ /* 0x0005ee0000008000 */
[----:B--2---:R-:W2:Y:S02]  /*79b0*/  FENCE.VIEW.ASYNC.S ;  /* 0x00000000000073c6 */ /* 0x004ea40000000000 */
[----:B--2---:R-:W-:Y:S06]  /*79c0*/  BAR.SYNC.DEFER_BLOCKING 0x1, 0x80 ;  /* 0x0042000000007b1d */ /* 0x004fec0000010000 */
[----:B------:R-:W-:Y:S05]  /*79d0*/  @P0 BRA `(.L_x_117) ;  /* 0x00000000002c0947 */ /* 0x000fea0003800000 */
[----:B------:R-:W2:Y:S01]  /*79e0*/  LDCU.64 UR6, c[0x0][0x348] ;  /* 0x00006900ff0677ac */ /* 0x000ea20008000a00 */
[----:B------:R-:W-:Y:S02]  /*79f0*/  R2UR UR42, R64 ;  /* 0x00000000402a72ca */ /* 0x000fe400000e0000 */
[----:B------:R-:W-:Y:S01]  /*7a00*/  R2UR UR43, R63 ;  /* 0x000000003f2b72ca */ /* 0x000fe200000e0000 */
[----:B------:R-:W-:Y:S01]  /*7a10*/  ULEA UR5, UR50, UR49, 0xc ;  /* 0x0000003132057291 */ /* 0x000fe2000f8e60ff */
[----:B------:R-:W-:Y:S02]  /*7a20*/  R2UR UR44, R61 ;  /* 0x000000003d2c72ca */ /* 0x000fe400000e0000 */
[----:B------:R-:W-:Y:S01]  /*7a30*/  R2UR UR45, R62 ;  /* 0x000000003e2d72ca */ /* 0x000fe200000e0000 */
[----:B------:R-:W-:Y:S02]  /*7a40*/  UIADD3 UR40, UPT, UPT, UR5, 0x400, URZ ;  /* 0x0000040005287890 */ /* 0x000fe4000fffe0ff */
[----:B--2---:R-:W-:Y:S04]  /*7a50*/  UIADD3 UR4, UP0, UPT, UR6, 0x780, URZ ;  /* 0x0000078006047890 */ /* 0x004fe8000ff1e0ff */
[----:B------:R-:W-:Y:S09]  /*7a60*/  UIADD3.X UR5, UPT, UPT, URZ, UR7, URZ, UP0, !UPT ;  /* 0x00000007ff057290 */ /* 0x000ff200087fe4ff */
[----:B------:R2:W-:Y:S02]  /*7a70*/  UTMASTG.5D.IM2COL [UR40], [UR4] ;  /* 0x00000028040073b5 */ /* 0x0005e40008060000 */
[----:B--2---:R0:W-:Y:S02]  /*7a80*/  UTMACMDFLUSH ;  /* 0x00000000000079b7 */ /* 0x0041e40000000000 */
.L_x_117:
[----:B------:R-:W-:Y:S05]  /*7a90*/  BSYNC.RECONVERGENT B0 ;  /* 0x0000000000007941 */ /* 0x000fea0003800200 */
.L_x_116:
[----:B------:R-:W-:Y:S01]  /*7aa0*/  UIADD3 UR42, UPT, UPT, UR50, 0x1, URZ ;  /* 0x00000001322a7890 */ /* 0x000fe2000fffe0ff */
[----:B------:R-:W-:Y:S03]  /*7ab0*/  BSSY.RECONVERGENT B0, `(.L_x_118) ;  /* 0x0000005000007945 */ /* 0x000fe60003800200 */
[----:B------:R-:W-:Y:S04]  /*7ac0*/  UISETP.NE.AND UP0, UPT, UR42, 0x3, UPT ;  /* 0x000000032a00788c */ /* 0x000fe8000bf05270 */
[----:B------:R-:W-:Y:S01]  /*7ad0*/  USEL UR40, UR42, URZ, UP0 ;  /* 0x000000ff2a287287 */ /* 0x000fe20008000000 */
[----:B------:R-:W-:Y:S11]  /*7ae0*/  @P0 BRA `(.L_x_119) ;  /* 0x0000000000040947 */ /* 0x000ff60003800000 */
[----:B------:R-:W-:Y:S04]  /*7af0*/  DEPBAR.LE SB0, 0x1 ;  /* 0x000080400000791a */ /* 0x000fe80000000000 */
.L_x_119:
[----:B------:R-:W-:Y:S05]  /*7b00*/  BSYNC.RECONVERGENT B0 ;  /* 0x0000000000007941 */ /* 0x000fea0003800200 */
.L_x_118:
[----:B------:R-:W-:Y:S01]  /*7b10*/  BAR.SYNC.DEFER_BLOCKING 0x1, 0x80 ;  /* 0x0042000000007b1d */ /* 0x000fe20000010000 */
[----:B------:R-:W-:Y:S01]  /*7b20*/  ISETP.NE.AND P1, PT, R67, RZ, PT ;  /* 0x000000ff4300720c */ /* 0x000fe20003f25270 */
[----:B------:R-:W-:Y:S01]  /*7b30*/  UISETP.NE.AND UP0, UPT, UR54, URZ, UPT ;  /* 0x000000ff3600728c */ /* 0x000fe2000bf05270 */
[----:B------:R-:W-:Y:S11]  /*7b40*/  LEA R3, R70, UR49, 0x3 ;  /* 0x0000003146037c11 */ /* 0x000ff6000f8e18ff */
[----:B------:R-:W-:Y:S01]  /*7b50*/  @P1 SHF.L.U32 R4, R69, 0x1f, RZ ;  /* 0x0000001f45041819 */ /* 0x000fe200000006ff */
[----:B------:R-:W-:Y:S06]  /*7b60*/  BRA.U !UP0, `(.L_x_120) ;  /* 0x0000000108247547 */ /* 0x000fec000b800000 */
[----:B-1----:R-:W1:Y:S01]  /*7b70*/  S2R R0, SR_CgaCtaId ;  /* 0x0000000000007919 */ /* 0x002e620000008800 */
[----:B------:R-:W-:Y:S01]  /*7b80*/  IMAD.U32 R2, RZ, RZ, UR51 ;  /* 0x00000033ff027e24 */ /* 0x000fe2000f8e00ff */
[----:B------:R-:W-:Y:S04]  /*7b90*/  UIADD3 UR4, UPT, UPT, UR51, 0x1, URZ ;  /* 0x0000000133047890 */ /* 0x000fe8000fffe0ff */
[----:B------:R-:W-:Y:S01]  /*7ba0*/  @P1 LEA R2, R2, UR49, 0x3 ;  /* 0x0000003102021c11 */ /* 0x000fe2000f8e18ff */
[----:B------:R-:W-:Y:S04]  /*7bb0*/  UISETP.NE.AND UP0, UPT, UR4, 0x3, UPT ;  /* 0x000000030400788c */ /* 0x000fe8000bf05270 */
[----:B------:R-:W-:Y:S01]  /*7bc0*/  @P1 VIADD R2, R2, 0x1b8 ;  /* 0x000001b802021836 */ /* 0x000fe20000000000 */
[----:B------:R-:W-:Y:S04]  /*7bd0*/  USEL UR51, UR4, URZ, UP0 ;  /* 0x000000ff04337287 */ /* 0x000fe80008000000 */
[----:B-1----:R-:W-:Y:S04]  /*7be0*/  @P1 PRMT R0, R0, 0x654, R2 ;  /* 0x0000065400001816 */ /* 0x002fe80000000002 */
[----:B------:R2:W-:Y:S04]  /*7bf0*/  @P1 SYNCS.ARRIVE.TRANS64.RED.A1T0 RZ, [R0+URZ], RZ ;  /* 0x000000ff00ff19a7 */ /* 0x0005e800081004ff */
.L_x_120:
[----:B------:R-:W3:Y:S01]  /*7c00*/  @P1 SYNCS.PHASECHK.TRANS64.TRYWAIT P0, [R3+URZ+0x1a0], R4 ;  /* 0x0001a004030015a7 */ /* 0x000ee200080011ff */
[----:B------:R-:W-:Y:S01]  /*7c10*/  BSSY B1, `(.L_x_121) ;  /* 0x0000013000017945 */ /* 0x000fe20003800000 */
[----:B---3--:R-:W-:Y:S03]  /*7c20*/  @P1 SEL R71, RZ, 0x1, !P0 ;  /* 0x00000001ff471807 */ /* 0x008fe60004000000 */
[----:B------:R-:W-:Y:S05]  /*7c30*/  @!P1 BRA `(.L_x_122) ;  /* 0x0000000000409947 */ /* 0x000fea0003800000 */
[----:B------:R-:W-:Y:S01]  /*7c40*/  ISETP.NE.AND P1, PT, R72, RZ, PT ;  /* 0x000000ff4800720c */ /* 0x000fe20003f25270 */
[----:B------:R-:W-:Y:S01]  /*7c50*/  BSSY B0, `(.L_x_123) ;  /* 0x0000009000007945 */ /* 0x000fe20003800000 */
[----:B------:R-:W-:Y:S11]  /*7c60*/  ISETP.NE.AND P0, PT, R71, RZ, PT ;  /* 0x000000ff4700720c */ /* 0x000ff60003f05270 */
[----:B------:R-:W-:Y:S05]  /*7c70*/  @P1 IMAD R2, R70, 0x800, R48 ;  /* 0x0000080046021824 */ /* 0x000fea00078e0230 */
[----:B------:R-:W-:Y:S05]  /*7c80*/  @P1 LEA R2, R2, UR49, 0x1 ;  /* 0x0000003102021c11 */ /* 0x000fea000f8e08ff */
[----:B-12---:R-:W-:Y:S01]  /*7c90*/  @P1 IMAD.IADD R0, R68, 0x1, R2 ;  /* 0x0000000144001824 */ /* 0x006fe200078e0202 */
[----:B------:R-:W-:Y:S06]  /*7ca0*/  @P0 BRA `(.L_x_124) ;  /* 0x00000000000c0947 */ /* 0x000fec0003800000 */
[----:B------:R-:W-:Y:S04]  /*7cb0*/  SHF.L.U32 R69, R69, 0x1f, RZ ;  /* 0x0000001f45457819 */ /* 0x000fe800000006ff */
[----:B------:R-:W1:Y:S02]  /*7cc0*/  SYNCS.PHASECHK.TRANS64.TRYWAIT P0, [R3+URZ+0x1a0], R69 ;  /* 0x0001a045030075a7 */ /* 0x000e6400080011ff */
[----:B-1----:R-:W-:Y:S05]  /*7cd0*/  @!P0 BRA `(.L_x_125) ;  /* 0x0000001c00088947 */ /* 0x002fea0003800000 */
.L_x_124:
[----:B------:R-:W-:Y:S05]  /*7ce0*/  BSYNC B0 ;  /* 0x0000000000007941 */ /* 0x000fea0003800000 */
.L_x_123:
[----:B------:R-:W-:Y:S11]  /*7cf0*/  ISETP.NE.AND P0, PT, R72, RZ, PT ;  /* 0x000000ff4800720c */ /* 0x000ff60003f05270 */
[----:B------:R-:W-:Y:S02]  /*7d00*/  @!UPT UIADD3 URZ, UPT, UPT, URZ, URZ, URZ ;  /* 0x000000fffffff290 */ /* 0x000fe4000fffe0ff */
[----:B------:R-:W-:Y:S05]  /*7d10*/  @P0 WARPSYNC.ALL ;  /* 0x0000000000000948 */ /* 0x000fea0003800000 */
[----:B------:R3:W4:Y:S04]  /*7d20*/  @P0 LDSM.16.M88.4 R28, [R2+0x400] ;  /* 0x00040000021c083b */ /* 0x0007280000000200 */
[----:B------:R3:W2:Y:S02]  /*7d30*/  @P0 LDSM.16.M88.4 R36, [R0+0x400] ;  /* 0x000400000024083b */ /* 0x0006a40000000200 */
.L_x_122:
[----:B------:R-:W-:Y:S05]  /*7d40*/  BSYNC B1 ;  /* 0x0000000000017941 */ /* 0x000fea0003800000 */
.L_x_121:
[----:B-123--:R-:W-:Y:S05]  /*7d50*/  VIADD R0, R25, 0x20 ;  /* 0x0000002019007836 */ /* 0x00efea0000000000 */
[----:B------:R-:W-:Y:S04]  /*7d60*/  SHF.R.U32.HI R0, RZ, 0x15, R0 ;  /* 0x00000015ff007819 */ /* 0x000fe80000011600 */
[----:B------:R-:W-:Y:S11]  /*7d70*/  LOP3.LUT P0, RZ, R0, 0x3, R51, 0x48, !PT ;  /* 0x0000000300ff7812 */ /* 0x000ff60007804833 */
[----:B------:R-:W-:Y:S02]  /*7d80*/  @!UPT UIADD3 URZ, UPT, UPT, URZ, URZ, URZ ;  /* 0x000000fffffff290 */ /* 0x000fe4000fffe0ff */
[----:B------:R-:W-:Y:S05]  /*7d90*/  @!P0 BRA `(.L_x_126) ;  /* 0x0000000000408947 */ /* 0x000fea0003800000 */
[----:B------:R-:W1:Y:S01]  /*7da0*/  LDCU.64 UR8, c[0x4][0x70] ;  /* 0x01000e00ff0877ac */ /* 0x000e620008000a00 */
[----:B------:R-:W-:Y:S01]  /*7db0*/  MOV R3, 0x0 ;  /* 0x0000000000037802 */ /* 0x000fe20000000f00 */
[----:B------:R-:W-:Y:S02]  /*7dc0*/  HFMA2 R12, -RZ, RZ, 0, 5.9604644775390625e-08 ;  /* 0x00000001ff0c7431 */ /* 0x000fe400000001ff */
[----:B------:R-:W-:Y:S02]  /*7dd0*/  IMAD.MOV.U32 R8, RZ, RZ, 0x192 ;  /* 0x00000192ff087424 */ /* 0x000fe400078e00ff */
[----:B------:R-:W-:Y:S01]  /*7de0*/  IMAD.MOV.U32 R13, RZ, RZ, RZ ;  /* 0x000000ffff0d7224 */ /* 0x000fe200078e00ff */
[----:B------:R-:W2:Y:S01]  /*7df0*/  LDCU.64 UR6, c[0x4][0x78] ;  /* 0x01000f00ff0677ac */ /* 0x000ea20008000a00 */
[----:B------:R-:W3:Y:S01]  /*7e00*/  LDC.64 R2, c[0x4][R3] ;  /* 0x0100000003027b82 */ /* 0x000ee20000000a00 */
[----:B------:R-:W5:Y:S01]  /*7e10*/  LDCU.64 UR4, c[0x4][0x10] ;  /* 0x01000200ff0477ac */ /* 0x000f620008000a00 */
[----:B-1----:R-:W-:Y:S01]  /*7e20*/  MOV R5, UR9 ;  /* 0x0000000900057c02 */ /* 0x002fe20008000f00 */
[----:B------:R-:W-:Y:S01]  /*7e30*/  IMAD.U32 R4, RZ, RZ, UR8 ;  /* 0x00000008ff047e24 */ /* 0x000fe2000f8e00ff */
[----:B--2---:R-:W-:Y:S01]  /*7e40*/  MOV R7, UR7 ;  /* 0x0000000700077c02 */ /* 0x004fe20008000f00 */
[----:B------:R-:W-:Y:S01]  /*7e50*/  IMAD.U32 R6, RZ, RZ, UR6 ;  /* 0x00000006ff067e24 */ /* 0x000fe2000f8e00ff */
[----:B-----5:R-:W-:Y:S01]  /*7e60*/  MOV R11, UR5 ;  /* 0x00000005000b7c02 */ /* 0x020fe20008000f00 */
[----:B------:R-:W-:Y:S02]  /*7e70*/  IMAD.U32 R10, RZ, RZ, UR4 ;  /* 0x00000004ff0a7e24 */ /* 0x000fe4000f8e00ff */
[----:B------:R-:W-:Y:S07]  /*7e80*/  LEPC R20, `(.L_x_126) ;  /* 0x000000001014794e */ /* 0x000fee0000000000 */
[----:B---34-:R-:W-:Y:S05]  /*7e90*/  CALL.ABS.NOINC R2 ;  /* 0x0000000002007343 */ /* 0x018fea0003c00000 */
.L_x_126:
[----:B------:R-:W-:Y:S01]  /*7ea0*/  ISETP.NE.AND P0, PT, R49, RZ, PT ;  /* 0x000000ff3100720c */ /* 0x000fe20003f05270 */
[----:B------:R-:W-:Y:S05]  /*7eb0*/  WARPSYNC.ALL ;  /* 0x0000000000007948 */ /* 0x000fea0003800000 */
[----:B------:R-:W-:Y:S01]  /*7ec0*/  R2UR UR4, R25 ;  /* 0x00000000190472ca */ /* 0x000fe200000e0000 */
[----:B------:R-:W1:Y:S01]  /*7ed0*/  S2UR UR5, SR_CgaCtaId ;  /* 0x00000000000579c3 */ /* 0x000e620000008800 */
[--C-:B----4-:R-:W-:Y:S01]  /*7ee0*/  HADD2.F32 R20, -RZ, R28.reuse.H0_H0 ;  /* 0x2000001cff147230 */ /* 0x110fe20000004100 */
[----:B------:R-:W-:Y:S01]  /*7ef0*/  BSSY.RECONVERGENT B0, `(.L_x_127) ;  /* 0x0000058000007945 */ /* 0x000fe20003800200 */
[----:B------:R-:W-:Y:S02]  /*7f00*/  HADD2.F32 R21, -RZ, R28.H1_H1 ;  /* 0x3000001cff157230 */ /* 0x000fe40000004100 */
[--C-:B------:R-:W-:Y:S02]  /*7f10*/  HADD2.F32 R25, -RZ, R29.reuse.H0_H0 ;  /* 0x2000001dff197230 */ /* 0x100fe40000004100 */
[----:B------:R-:W-:Y:S02]  /*7f20*/  HADD2.F32 R28, -RZ, R30.H0_H0 ;  /* 0x2000001eff1c7230 */ /* 0x000fe40000004100 */
[--C-:B------:R-:W-:Y:S02]  /*7f30*/  HADD2.F32 R32, -RZ, R36.reuse.H0_H0 ;  /* 0x20000024ff207230 */ /* 0x100fe40000004100 */
[----:B------:R-:W-:Y:S01]  /*7f40*/  HADD2.F32 R33, -RZ, R36.H1_H1 ;  /* 0x30000024ff217230 */ /* 0x000fe20000004100 */
[----:B------:R-:W2:Y:S01]  /*7f50*/  LDTM.16dp256bit.x4 R4, tmem[UR4+0x20] ;  /* 0x00002004000479ee */ /* 0x000ea20008120000 */
[----:B------:R-:W-:Y:S01]  /*7f60*/  NOP ;  /* 0x0000000000007918 */ /* 0x000fe20000000000 */
[----:B------:R-:W-:Y:S01]  /*7f70*/  R2UR UR4, R27 ;  /* 0x000000001b0472ca */ /* 0x000fe200000e0000 */
[----:B------:R-:W-:Y:S02]  /*7f80*/  HADD2.F32 R27, -RZ, R29.H1_H1 ;  /* 0x3000001dff1b7230 */ /* 0x000fe40000004100 */
[----:B------:R-:W-:Y:S02]  /*7f90*/  HADD2.F32 R29, -RZ, R30.H1_H1 ;  /* 0x3000001eff1d7230 */ /* 0x000fe40000004100 */
[--C-:B------:R-:W-:Y:S02]  /*7fa0*/  HADD2.F32 R30, -RZ, R31.reuse.H0_H0 ;  /* 0x2000001fff1e7230 */ /* 0x100fe40000004100 */
[----:B------:R-:W-:Y:S02]  /*7fb0*/  HADD2.F32 R31, -RZ, R31.H1_H1 ;  /* 0x3000001fff1f7230 */ /* 0x000fe40000004100 */
[--C-:B------:R-:W-:Y:S02]  /*7fc0*/  HADD2.F32 R34, -RZ, R37.reuse.H0_H0 ;  /* 0x20000025ff227230 */ /* 0x100fe40000004100 */
[----:B------:R-:W-:Y:S02]  /*7fd0*/  HADD2.F32 R35, -RZ, R37.H1_H1 ;  /* 0x30000025ff237230 */ /* 0x000fe40000004100 */
[----:B------:R-:W-:Y:S01]  /*7fe0*/  UIADD3 UR4, UPT, UPT, UR4, 0x200, URZ ;  /* 0x0000020004047890 */ /* 0x000fe2000fffe0ff */
[--C-:B------:R-:W-:Y:S02]  /*7ff0*/  HADD2.F32 R36, -RZ, R38.reuse.H0_H0 ;  /* 0x20000026ff247230 */ /* 0x100fe40000004100 */
[----:B------:R-:W-:Y:S02]  /*8000*/  HADD2.F32 R37, -RZ, R38.H1_H1 ;  /* 0x30000026ff257230 */ /* 0x000fe40000004100 */
[--C-:B------:R-:W-:Y:S02]  /*8010*/  HADD2.F32 R38, -RZ, R39.reuse.H0_H0 ;  /* 0x20000027ff267230 */ /* 0x100fe40000004100 */
[----:B------:R-:W-:Y:S02]  /*8020*/  HADD2.F32 R39, -RZ, R39.H1_H1 ;  /* 0x30000027ff277230 */ /* 0x000fe40000004100 */
[C---:B--2---:R-:W-:Y:S01]  /*8030*/  FMUL R4, R24.reuse, R4 ;  /* 0x0000000418047220 */ /* 0x044fe20000400000 */
[----:B-1----:R-:W-:Y:S01]  /*8040*/  UPRMT UR4, UR5, 0x654, UR4 ;  /* 0x0000065405047896 */ /* 0x002fe20008000004 */
[C---:B------:R-:W-:Y:S01]  /*8050*/  FMUL R5, R24.reuse, R5 ;  /* 0x0000000518057220 */ /* 0x040fe20000400000 */
[----:B------:R-:W-:Y:S01]  /*8060*/  FMUL R6, R24, R6 ;  /* 0x0000000618067220 */ /* 0x000fe20000400000 */
[----:B------:R-:W-:Y:S01]  /*8070*/  FFMA R4, R26, R20, R4 ;  /* 0x000000141a047223 */ /* 0x000fe20000000004 */
[----:B------:R-:W-:Y:S01]  /*8080*/  FMUL R7, R24, R7 ;  /* 0x0000000718077220 */ /* 0x000fe20000400000 */
[C---:B------:R-:W-:Y:S01]  /*8090*/  FFMA R5, R26.reuse, R21, R5 ;  /* 0x000000151a057223 */ /* 0x040fe20000000005 */
[----:B------:R-:W-:Y:S01]  /*80a0*/  FFMA R6, R26, R25, R6 ;  /* 0x000000191a067223 */ /* 0x000fe20000000006 */
[----:B------:R-:W-:Y:S01]  /*80b0*/  FMUL R8, R24, R8 ;  /* 0x0000000818087220 */ /* 0x000fe20000400000 */
[----:B------:R-:W-:Y:S01]  /*80c0*/  FFMA R7, R26, R27, R7 ;  /* 0x0000001b1a077223 */ /* 0x000fe20000000007 */
[----:B------:R-:W-:Y:S01]  /*80d0*/  FMUL R9, R24, R9 ;  /* 0x0000000918097220 */ /* 0x000fe20000400000 */
[----:B------:R-:W-:Y:S01]  /*80e0*/  F2FP.F16.F32.PACK_AB R4, R5, R4 ;  /* 0x000000040504723e */ /* 0x000fe200000000ff */
[----:B------:R-:W-:Y:S01]  /*80f0*/  SYNCS.ARRIVE.TRANS64.RED.A1T0 RZ, [UR4], RZ ;  /* 0x000000ffffff79a7 */ /* 0x000fe20008100404 */
[C---:B------:R-:W-:Y:S01]  /*8100*/  FFMA R8, R26.reuse, R28, R8 ;  /* 0x0000001c1a087223 */ /* 0x040fe20000000008 */
[----:B------:R-:W-:Y:S01]  /*8110*/  F2FP.F16.F32.PACK_AB R5, R7, R6 ;  /* 0x000000060705723e */ /* 0x000fe200000000ff */
[----:B------:R-:W-:Y:S01]  /*8120*/  FFMA R9, R26, R29, R9 ;  /* 0x0000001d1a097223 */ /* 0x000fe20000000009 */
[C---:B------:R-:W-:Y:S01]  /*8130*/  FMUL R10, R24.reuse, R10 ;  /* 0x0000000a180a7220 */ /* 0x040fe20000400000 */
[C---:B------:R-:W-:Y:S01]  /*8140*/  FMUL R11, R24.reuse, R11 ;  /* 0x0000000b180b7220 */ /* 0x040fe20000400000 */
[C---:B------:R-:W-:Y:S01]  /*8150*/  FMUL R0, R24.reuse, R12 ;  /* 0x0000000c18007220 */ /* 0x040fe20000400000 */
[----:B------:R-:W-:Y:S01]  /*8160*/  FMUL R2, R24, R13 ;  /* 0x0000000d18027220 */ /* 0x000fe20000400000 */
[----:B------:R-:W-:Y:S01]  /*8170*/  FFMA R10, R26, R30, R10 ;  /* 0x0000001e1a0a7223 */ /* 0x000fe2000000000a */
[----:B------:R-:W-:Y:S01]  /*8180*/  FMUL R3, R24, R14 ;  /* 0x0000000e18037220 */ /* 0x000fe20000400000 */
[----:B------:R-:W-:Y:S01]  /*8190*/  F2FP.F16.F32.PACK_AB R6, R9, R8 ;  /* 0x000000080906723e */ /* 0x000fe200000000ff */
[----:B------:R-:W-:Y:S01]  /*81a0*/  FFMA R11, R26, R31, R11 ;  /* 0x0000001f1a0b7223 */ /* 0x000fe2000000000b */
[C---:B------:R-:W-:Y:S01]  /*81b0*/  FMUL R15, R24.reuse, R15 ;  /* 0x0000000f180f7220 */ /* 0x040fe20000400000 */
[----:B------:R-:W-:Y:S01]  /*81c0*/  FMUL R12, R24, R16 ;  /* 0x00000010180c7220 */ /* 0x000fe20000400000 */
[----:B------:R-:W-:Y:S01]  /*81d0*/  FFMA R0, R26, R32, R0 ;  /* 0x000000201a007223 */ /* 0x000fe20000000000 */
[----:B------:R-:W-:Y:S01]  /*81e0*/  MOV R8, UR40 ;  /* 0x0000002800087c02 */ /* 0x000fe20008000f00 */
[----:B------:R-:W-:Y:S01]  /*81f0*/  FMUL R13, R24, R17 ;  /* 0x00000011180d7220 */ /* 0x000fe20000400000 */
[----:B------:R-:W-:Y:S01]  /*8200*/  FFMA R2, R26, R33, R2 ;  /* 0x000000211a027223 */ /* 0x000fe20000000002 */
[----:B------:R-:W-:Y:S01]  /*8210*/  FMUL R14, R24, R18 ;  /* 0x00000012180e7220 */ /* 0x000fe20000400000 */
[C---:B------:R-:W-:Y:S01]  /*8220*/  FFMA R3, R26.reuse, R34, R3 ;  /* 0x000000221a037223 */ /* 0x040fe20000000003 */
[----:B------:R-:W-:Y:S01]  /*8230*/  FFMA R15, R26, R35, R15 ;  /* 0x000000231a0f7223 */ /* 0x000fe2000000000f */
[----:B------:R-:W-:Y:S01]  /*8240*/  FMUL R19, R24, R19 ;  /* 0x0000001318137220 */ /* 0x000fe20000400000 */
[----:B------:R-:W-:Y:S01]  /*8250*/  FFMA R12, R26, R36, R12 ;  /* 0x000000241a0c7223 */ /* 0x000fe2000000000c */
        /* <DEDUP_REMOVED lines=25> */
[----:B------:R-:W-:Y:S01]  /*83f0*/  R2UR UR12, R61 ;  /* 0x000000003d0c72ca */ /* 0x000fe200000e0000 */
[----:B------:R-:W-:Y:S01]  /*8400*/  UIADD3 UR9, UPT, UPT, UR41, 0x20, URZ ;  /* 0x0000002029097890 */ /* 0x000fe2000fffe0ff */
[----:B------:R-:W-:Y:S01]  /*8410*/  R2UR UR13, R62 ;  /* 0x000000003e0d72ca */ /* 0x000fe200000e0000 */
[----:B------:R-:W-:Y:S02]  /*8420*/  UIADD3 UR8, UPT, UPT, UR5, 0x400, URZ ;  /* 0x0000040005087890 */ /* 0x000fe4000fffe0ff */
[----:B--2---:R-:W-:Y:S04]  /*8430*/  UIADD3 UR4, UP0, UPT, UR6, 0x780, URZ ;  /* 0x0000078006047890 */ /* 0x004fe8000ff1e0ff */
[----:B------:R-:W-:Y:S09]  /*8440*/  UIADD3.X UR5, UPT, UPT, URZ, UR7, URZ, UP0, !UPT ;  /* 0x00000007ff057290 */ /* 0x000ff200087fe4ff */
[----:B------:R2:W-:Y:S02]  /*8450*/  UTMASTG.5D.IM2COL [UR8], [UR4] ;  /* 0x00000008040073b5 */ /* 0x0005e40008060000 */
[----:B--2---:R0:W-:Y:S02]  /*8460*/  UTMACMDFLUSH ;  /* 0x00000000000079b7 */ /* 0x0041e40000000000 */
.L_x_128:
[----:B------:R-:W-:Y:S05]  /*8470*/  BSYNC.RECONVERGENT B0 ;  /* 0x0000000000007941 */ /* 0x000fea0003800200 */
.L_x_127:
[----:B------:R-:W-:Y:S01]  /*8480*/  UIADD3 UR4, UPT, UPT, UR40, 0x1, URZ ;  /* 0x0000000128047890 */ /* 0x000fe2000fffe0ff */
[----:B------:R-:W-:Y:S03]  /*8490*/  BSSY.RECONVERGENT B0, `(.L_x_129) ;  /* 0x0000008000007945 */ /* 0x000fe60003800200 */
[----:B------:R-:W-:Y:S04]  /*84a0*/  UISETP.NE.AND UP0, UPT, UR4, 0x3, UPT ;  /* 0x000000030400788c */ /* 0x000fe8000bf05270 */
[----:B------:R-:W-:Y:S02]  /*84b0*/  UISETP.EQ.XOR UP1, UPT, UR42, 0x3, !UP0 ;  /* 0x000000032a00788c */ /* 0x000fe4000c722a70 */
[----:B------:R-:W-:Y:S02]  /*84c0*/  USEL UR50, UR4, URZ, UP0 ;  /* 0x000000ff04327287 */ /* 0x000fe40008000000 */
[----:B------:R-:W-:Y:S04]  /*84d0*/  USEL UR5, URZ, 0x1, !UP1 ;  /* 0x00000001ff057887 */ /* 0x000fe8000c800000 */
[----:B------:R-:W-:Y:S01]  /*84e0*/  ULOP3.LUT UR55, UR55, UR5, URZ, 0x3c, !UPT ;  /* 0x0000000537377292 */ /* 0x000fe2000f8e3cff */
[----:B------:R-:W-:Y:S11]  /*84f0*/  @P0 BRA `(.L_x_130) ;  /* 0x0000000000040947 */ /* 0x000ff60003800000 */
[----:B------:R-:W-:Y:S04]  /*8500*/  DEPBAR.LE SB0, 0x1 ;  /* 0x000080400000791a */ /* 0x000fe80000000000 */
.L_x_130:
[----:B------:R-:W-:Y:S05]  /*8510*/  BSYNC.RECONVERGENT B0 ;  /* 0x0000000000007941 */ /* 0x000fea0003800200 */
.L_x_129:
[----:B------:R-:W-:Y:S01]  /*8520*/  BAR.SYNC.DEFER_BLOCKING 0x1, 0x80 ;  /* 0x0042000000007b1d */ /* 0x000fe20000010000 */
[----:B------:R-:W-:Y:S01]  /*8530*/  UISETP.NE.AND UP0, UPT, UR54, -0x2, UPT ;  /* 0xfffffffe3600788c */ /* 0x000fe2000bf05270 */
[----:B------:R-:W-:Y:S08]  /*8540*/  IADD3 R22, PT, PT, R22, 0x1, RZ ;  /* 0x0000000116167810 */ /* 0x000ff00007ffe0ff */
[----:B------:R-:W-:Y:S05]  /*8550*/  BRA.U !UP0, `(.L_x_131) ;  /* 0x0000000108287547 */ /* 0x000fea000b800000 */
[----:B------:R-:W2:Y:S01]  /*8560*/  S2R R0, SR_CgaCtaId ;  /* 0x0000000000007919 */ /* 0x000ea20000008800 */
[----:B------:R-:W-:Y:S01]  /*8570*/  ISETP.NE.AND P0, PT, R67, RZ, PT ;  /* 0x000000ff4300720c */ /* 0x000fe20003f05270 */
[----:B------:R-:W-:Y:S01]  /*8580*/  IMAD.U32 R2, RZ, RZ, UR51 ;  /* 0x00000033ff027e24 */ /* 0x000fe2000f8e00ff */
[----:B------:R-:W-:Y:S04]  /*8590*/  UIADD3 UR4, UPT, UPT, UR51, 0x1, URZ ;  /* 0x0000000133047890 */ /* 0x000fe8000fffe0ff */
[----:B------:R-:W-:Y:S04]  /*85a0*/  UISETP.NE.AND UP0, UPT, UR4, 0x3, UPT ;  /* 0x000000030400788c */ /* 0x000fe8000bf05270 */
[----:B------:R-:W-:Y:S03]  /*85b0*/  USEL UR51, UR4, URZ, UP0 ;  /* 0x000000ff04337287 */ /* 0x000fe60008000000 */
[----:B------:R-:W-:Y:S05]  /*85c0*/  @P0 LEA R2, R2, UR49, 0x3 ;  /* 0x0000003102020c11 */ /* 0x000fea000f8e18ff */
[----:B------:R-:W-:Y:S05]  /*85d0*/  @P0 VIADD R2, R2, 0x1b8 ;  /* 0x000001b802020836 */ /* 0x000fea0000000000 */
[----:B--2---:R-:W-:Y:S04]  /*85e0*/  @P0 PRMT R0, R0, 0x654, R2 ;  /* 0x0000065400000816 */ /* 0x004fe80000000002 */
[----:B------:R2:W-:Y:S03]  /*85f0*/  @P0 SYNCS.ARRIVE.TRANS64.RED.A1T0 RZ, [R0+URZ], RZ ;  /* 0x000000ff00ff09a7 */ /* 0x0005e600081004ff */
.L_x_131:
[----:B------:R-:W-:Y:S01]  /*8600*/  R2UR UR4, R66 ;  /* 0x00000000420472ca */ /* 0x000fe200000e0000 */
[----:B------:R-:W-:Y:S01]  /*8610*/  UIADD3 UR54, UPT, UPT, UR54, 0x2, URZ ;  /* 0x0000000236367890 */ /* 0x000fe2000fffe0ff */
[----:B------:R-:W-:Y:S02]  /*8620*/  R2UR UR5, R44 ;  /* 0x000000002c0572ca */ /* 0x000fe400000e0000 */
[----:B------:R-:W-:Y:S02]  /*8630*/  R2UR UR53, R60 ;  /* 0x000000003c3572ca */ /* 0x000fe400000e0000 */
[----:B------:R-:W-:Y:S02]  /*8640*/  ISETP.NE.AND P0, PT, R22, 0x2, PT ;  /* 0x000000021600780c */ /* 0x000fe40003f05270 */
[----:B------:R-:W-:Y:S02]  /*8650*/  LOP3.LUT R46, R46, 0x1, RZ, 0x3c, !PT ;  /* 0x000000012e2e7812 */ /* 0x000fe400078e3cff */
[----:B--2---:R-:W-:Y:S02]  /*8660*/  SEL R0, RZ, 0x1, P0 ;  /* 0x00000001ff007807 */ /* 0x004fe40000000000 */
[----:B------:R-:W-:Y:S01]  /*8670*/  SEL R22, R22, RZ, P0 ;  /* 0x000000ff16167207 */ /* 0x000fe20000000000 */
[----:B------:R-:W-:Y:S01]  /*8680*/  UISETP.NE.AND UP0, UPT, UR4, URZ, UPT ;  /* 0x000000ff0400728c */ /* 0x000fe2000bf05270 */
[----:B------:R-:W-:Y:S01]  /*8690*/  R2UR UR4, R45 ;  /* 0x000000002d0472ca */ /* 0x000fe200000e0000 */
[----:B------:R-:W-:Y:S01]  /*86a0*/  UIADD3 UR23, UPT, UPT, UR36, UR5, URZ ;  /* 0x0000000524177290 */ /* 0x000fe2000fffe0ff */
[----:B------:R-:W-:Y:S11]  /*86b0*/  LOP3.LUT R47, R47, R0, RZ, 0x3c, !PT ;  /* 0x000000002f2f7212 */ /* 0x000ff600078e3cff */
[----:B------:R-:W-:Y:S01]  /*86c0*/  UIADD3 UR52, UPT, UPT, UR37, UR4, URZ ;  /* 0x0000000425347290 */ /* 0x000fe2000fffe0ff */
[----:B------:R-:W-:Y:S11]  /*86d0*/  BRA.U UP0, `(.L_x_132) ;  /* 0xffffffd900f47547 */ /* 0x000ff6000b83ffff */
[----:B------:R-:W-:-:S13]  /*86e0*/  R2UR UR4, R58 ;  /* 0x000000003a0472ca */ /* 0x000fda00000e0000 */
[----:B------:R-:W-:-:S09]  /*86f0*/  UISETP.NE.AND UP0, UPT, UR4, URZ, UPT ;  /* 0x000000ff0400728c */ /* 0x000fd2000bf05270 */
[----:B------:R-:W-:Y:S05]  /*8700*/  BRA.U !UP0, `(.L_x_133) ;  /* 0x0000000108487547 */ /* 0x000fea000b800000 */
[----:B------:R-:W2:Y:S02]  /*8710*/  LDCU.64 UR4, c[0x0][0x990] ;  /* 0x00013200ff0477ac */ /* 0x000ea40008000a00 */
[----:B--2---:R-:W-:-:S04]  /*8720*/  UISETP.NE.U32.AND UP0, UPT, UR4, URZ, UPT ;  /* 0x000000ff0400728c */ /* 0x004fc8000bf05070 */
[----:B------:R-:W-:-:S09]  /*8730*/  UISETP.NE.AND.EX UP0, UPT, UR5, URZ, UPT, UP0 ;  /* 0x000000ff0500728c */ /* 0x000fd2000bf05300 */
[----:B------:R-:W-:Y:S05]  /*8740*/  BRA.U UP0, `(.L_x_134) ;  /* 0x00000001000c7547 */ /* 0x000fea000b800000 */
[----:B------:R-:W-:-:S13]  /*8750*/  FSETP.NEU.AND P0, PT, R26, RZ, PT ;  /* 0x000000ff1a00720b */ /* 0x000fda0003f0d000 */
[----:B------:R-:W-:Y:S05]  /*8760*/  @!P0 EXIT ;  /* 0x000000000000894d */ /* 0x000fea0003800000 */
[----:B------:R-:W-:Y:S05]  /*8770*/  BRA `(.L_x_133) ;  /* 0x00000000002c7947 */ /* 0x000fea0003800000 */
.L_x_134:
[----:B------:R-:W-:Y:S01]  /*8780*/  ISETP.NE.AND P0, PT, R65, RZ, PT ;  /* 0x000000ff4100720c */ /* 0x000fe20003f05270 */
[----:B------:R-:W-:-:S12]  /*8790*/  BSSY.RECONVERGENT B0, `(.L_x_133) ;  /* 0x0000009000007945 */ /* 0x000fd80003800200 */
[----:B------:R-:W-:Y:S05]  /*87a0*/  @P0 BRA `(.L_x_135) ;  /* 0x0000000000140947 */ /* 0x000fea0003800000 */
[----:B------:R-:W2:Y:S02]  /*87b0*/  LDCU.64 UR4, c[0x0][0x988] ;  /* 0x00013100ff0477ac */ /* 0x000ea40008000a00 */
[----:B--2---:R-:W-:-:S04]  /*87c0*/  ISETP.NE.U32.AND P0, PT, RZ, UR4, PT ;  /* 0x00000004ff007c0c */ /* 0x004fc8000bf05070 */
[----:B------:R-:W-:-:S13]  /*87d0*/  ISETP.NE.AND.EX P0, PT, RZ, UR5, PT, P0 ;  /* 0x00000005ff007c0c */ /* 0x000fda000bf05300 */
[----:B------:R-:W-:Y:S05]  /*87e0*/  @!P0 EXIT ;  /* 0x000000000000894d */ /* 0x000fea0003800000 */
[----:B------:R-:W-:Y:S05]  /*87f0*/  BRA `(.L_x_136) ;  /* 0x0000000000087947 */ /* 0x000fea0003800000 */
.L_x_135:
[----:B------:R-:W-:-:S13]  /*8800*/  FSETP.NEU.AND P0, PT, R26, RZ, PT ;  /* 0x000000ff1a00720b */ /* 0x000fda0003f0d000 */
[----:B------:R-:W-:Y:S05]  /*8810*/  @!P0 EXIT ;  /* 0x000000000000894d */ /* 0x000fea0003800000 */
.L_x_136:
[----:B------:R-:W-:Y:S05]  /*8820*/  BSYNC.RECONVERGENT B0 ;  /* 0x0000000000007941 */ /* 0x000fea0003800200 */
.L_x_133:
[----:B------:R-:W2:Y:S01]  /*8830*/  S2UR UR5, SR_CgaCtaId ;  /* 0x00000000000579c3 */ /* 0x000ea20000008800 */
[----:B------:R-:W-:Y:S01]  /*8840*/  ULEA UR4, UR51, UR49, 0x3 ;  /* 0x0000003133047291 */ /* 0x000fe2000f8e18ff */
[----:B------:R-:W-:-:S04]  /*8850*/  DEPBAR.LE SB0, 0x0 ;  /* 0x000080000000791a */ /* 0x000fc80000000000 */
[----:B------:R-:W-:-:S04]  /*8860*/  UIADD3 UR4, UPT, UPT, UR4, 0x1b8, URZ ;  /* 0x000001b804047890 */ /* 0x000fc8000fffe0ff */
[----:B--2---:R-:W-:-:S09]  /*8870*/  UPRMT UR4, UR5, 0x654, UR4 ;  /* 0x0000065405047896 */ /* 0x004fd20008000004 */
[----:B------:R-:W-:Y:S01]  /*8880*/  SYNCS.ARRIVE.TRANS64.RED.A1T0 RZ, [UR4], RZ ;  /* 0x000000ffffff79a7 */ /* 0x000fe20008100404 */
[----:B------:R-:W-:Y:S05]  /*8890*/  EXIT ;  /* 0x000000000000794d */ /* 0x000fea0003800000 */
.L_x_25:
[----:B------:R-:W-:Y:S07]  /*88a0*/  MOV R0, UR9 ;  /* 0x0000000900007c02 */ /* 0x000fee0008000f00 */
.L_x_137:
[----:B--2---:R2:W3:Y:S02]  /*88b0*/  SYNCS.PHASECHK.TRANS64.TRYWAIT P0, [R0+URZ+0xd0], R5 ;  /* 0x0000d005000075a7 */ /* 0x0044e400080011ff */
[----:B---3--:R-:W-:Y:S05]  /*88c0*/  @!P0 NANOSLEEP.SYNCS 0x989680 ;  /* 0x009896800000895d */ /* 0x008fea0003900000 */
[----:B------:R-:W3:Y:S02]  /*88d0*/  @!P0 SYNCS.PHASECHK.TRANS64 P0, [R0+URZ+0xd0], R5 ;  /* 0x0000d005000085a7 */ /* 0x000ee400080010ff */
[----:B---3--:R-:W-:Y:S05]  /*88e0*/  @!P0 BRA `(.L_x_137) ;  /* 0xfffffffc00f08947 */ /* 0x008fea000383ffff */
[----:B------:R-:W-:Y:S05]  /*88f0*/  BRA `(.L_x_24) ;  /* 0xffffff9400007947 */ /* 0x000fea000383ffff */
.L_x_32:
[----:B------:R-:W-:Y:S07]  /*8900*/  MOV R0, UR9 ;  /* 0x0000000900007c02 */ /* 0x000fee0008000f00 */
.L_x_138:
[----:B-1----:R1:W2:Y:S02]  /*8910*/  SYNCS.PHASECHK.TRANS64.TRYWAIT P0, [R0+URZ+0xd0], R5 ;  /* 0x0000d005000075a7 */ /* 0x0022a400080011ff */
[----:B--2---:R-:W-:Y:S05]  /*8920*/  @!P0 NANOSLEEP.SYNCS 0x989680 ;  /* 0x009896800000895d */ /* 0x004fea0003900000 */
[----:B------:R-:W2:Y:S02]  /*8930*/  @!P0 SYNCS.PHASECHK.TRANS64 P0, [R0+URZ+0xd0], R5 ;  /* 0x0000d005000085a7 */ /* 0x000ea400080010ff */
[----:B--2---:R-:W-:Y:S05]  /*8940*/  @!P0 BRA `(.L_x_138) ;  /* 0xfffffffc00f08947 */ /* 0x004fea000383ffff */
[----:B------:R-:W-:Y:S05]  /*8950*/  BRA `(.L_x_31) ;  /* 0xffffff98009c7947 */ /* 0x000fea000383ffff */
.L_x_37:
[----:B-1----:R-:W-:-:S07]  /*8960*/  MOV R0, UR29 ;  /* 0x0000001d00007c02 */ /* 0x002fce0008000f00 */
.L_x_139:
[----:B-1----:R1:W2:Y:S02]  /*8970*/  SYNCS.PHASECHK.TRANS64.TRYWAIT P0, [R0+URZ+0x1e0], R4 ;  /* 0x0001e004000075a7 */ /* 0x0022a400080011ff */
[----:B--2---:R-:W-:Y:S05]  /*8980*/  @!P0 NANOSLEEP.SYNCS 0x989680 ;  /* 0x009896800000895d */ /* 0x004fea0003900000 */
[----:B------:R-:W2:Y:S02]  /*8990*/  @!P0 SYNCS.PHASECHK.TRANS64 P0, [R0+URZ+0x1e0], R4 ;  /* 0x0001e004000085a7 */ /* 0x000ea400080010ff */
[----:B--2---:R-:W-:Y:S05]  /*89a0*/  @!P0 BRA `(.L_x_139) ;  /* 0xfffffffc00f08947 */ /* 0x004fea000383ffff */
[----:B------:R-:W-:Y:S05]  /*89b0*/  BRA `(.L_x_140) ;  /* 0xffffff9c00807947 */ /* 0x000fea000383ffff */
.L_x_41:
[----:B------:R-:W-:-:S07]  /*89c0*/  MOV R0, UR4 ;  /* 0x0000000400007c02 */ /* 0x000fce0008000f00 */
.L_x_141:
[----:B-1----:R1:W2:Y:S02]  /*89d0*/  SYNCS.PHASECHK.TRANS64.TRYWAIT P0, [R0+URZ], R2 ;  /* 0x00000002000075a7 */ /* 0x0022a400080011ff */
[----:B--2---:R-:W-:Y:S05]  /*89e0*/  @!P0 NANOSLEEP.SYNCS 0x989680 ;  /* 0x009896800000895d */ /* 0x004fea0003900000 */
[----:B------:R-:W2:Y:S02]  /*89f0*/  @!P0 SYNCS.PHASECHK.TRANS64 P0, [R0+URZ], R2 ;  /* 0x00000002000085a7 */ /* 0x000ea400080010ff */
[----:B--2---:R-:W-:Y:S05]  /*8a00*/  @!P0 BRA `(.L_x_141) ;  /* 0xfffffffc00f08947 */ /* 0x004fea000383ffff */
[----:B------:R-:W-:Y:S05]  /*8a10*/  BRA `(.L_x_142) ;  /* 0xffffffa400147947 */ /* 0x000fea000383ffff */
.L_x_42:
[----:B------:R-:W-:-:S07]  /*8a20*/  MOV R0, UR5 ;  /* 0x0000000500007c02 */ /* 0x000fce0008000f00 */
.L_x_143:
[----:B-1----:R1:W2:Y:S02]  /*8a30*/  SYNCS.PHASECHK.TRANS64.TRYWAIT P0, [R0+URZ], R3 ;  /* 0x00000003000075a7 */ /* 0x0022a400080011ff */
[----:B--2---:R-:W-:Y:S05]  /*8a40*/  @!P0 NANOSLEEP.SYNCS 0x989680 ;  /* 0x009896800000895d */ /* 0x004fea0003900000 */
[----:B------:R-:W2:Y:S02]  /*8a50*/  @!P0 SYNCS.PHASECHK.TRANS64 P0, [R0+URZ], R3 ;  /* 0x00000003000085a7 */ /* 0x000ea400080010ff */
[----:B--2---:R-:W-:Y:S05]  /*8a60*/  @!P0 BRA `(.L_x_143) ;  /* 0xfffffffc00f08947 */ /* 0x004fea000383ffff */
[----:B------:R-:W-:Y:S05]  /*8a70*/  BRA `(.L_x_144) ;  /* 0xffffffa400207947 */ /* 0x000fea000383ffff */
.L_x_43:
[----:B------:R-:W-:-:S07]  /*8a80*/  MOV R0, UR5 ;  /* 0x0000000500007c02 */ /* 0x000fce0008000f00 */
.L_x_145:
[----:B-1----:R1:W2:Y:S02]  /*8a90*/  SYNCS.PHASECHK.TRANS64.TRYWAIT P0, [R0+URZ], R3 ;  /* 0x00000003000075a7 */ /* 0x0022a400080011ff */
[----:B--2---:R-:W-:Y:S05]  /*8aa0*/  @!P0 NANOSLEEP.SYNCS 0x989680 ;  /* 0x009896800000895d */ /* 0x004fea0003900000 */
[----:B------:R-:W2:Y:S02]  /*8ab0*/  @!P0 SYNCS.PHASECHK.TRANS64 P0, [R0+URZ], R3 ;  /* 0x00000003000085a7 */ /* 0x000ea400080010ff */
[----:B--2---:R-:W-:Y:S05]  /*8ac0*/  @!P0 BRA `(.L_x_145) ;  /* 0xfffffffc00f08947 */ /* 0x004fea000383ffff */
[----:B------:R-:W-:Y:S05]  /*8ad0*/  BRA `(.L_x_146) ;  /* 0xffffffa4002c7947 */ /* 0x000fea000383ffff */
.L_x_44:
[----:B------:R-:W-:-:S07]  /*8ae0*/  MOV R0, UR5 ;  /* 0x0000000500007c02 */ /* 0x000fce0008000f00 */
.L_x_147:
[----:B-1----:R1:W2:Y:S02]  /*8af0*/  SYNCS.PHASECHK.TRANS64.TRYWAIT P0, [R0+URZ], R3 ;  /* 0x00000003000075a7 */ /* 0x0022a400080011ff */
[----:B--2---:R-:W-:Y:S05]  /*8b00*/  @!P0 NANOSLEEP.SYNCS 0x989680 ;  /* 0x009896800000895d */ /* 0x004fea0003900000 */
[----:B------:R-:W2:Y:S02]  /*8b10*/  @!P0 SYNCS.PHASECHK.TRANS64 P0, [R0+URZ], R3 ;  /* 0x00000003000085a7 */ /* 0x000ea400080010ff */
[----:B--2---:R-:W-:Y:S05]  /*8b20*/  @!P0 BRA `(.L_x_147) ;  /* 0xfffffffc00f08947 */ /* 0x004fea000383ffff */
[----:B------:R-:W-:Y:S05]  /*8b30*/  BRA `(.L_x_148) ;  /* 0xffffffa400387947 */ /* 0x000fea000383ffff */
.L_x_45:
[----:B------:R-:W-:-:S07]  /*8b40*/  MOV R0, UR5 ;  /* 0x0000000500007c02 */ /* 0x000fce0008000f00 */
.L_x_149:
[----:B-1----:R1:W2:Y:S02]  /*8b50*/  SYNCS.PHASECHK.TRANS64.TRYWAIT P0, [R0+URZ], R3 ;  /* 0x00000003000075a7 */ /* 0x0022a400080011ff */
[----:B--2---:R-:W-:Y:S05]  /*8b60*/  @!P0 NANOSLEEP.SYNCS 0x989680 ;  /* 0x009896800000895d */ /* 0x004fea0003900000 */
[----:B------:R-:W2:Y:S02]  /*8b70*/  @!P0 SYNCS.PHASECHK.TRANS64 P0, [R0+URZ], R3 ;  /* 0x00000003000085a7 */ /* 0x000ea400080010ff */
[----:B--2---:R-:W-:Y:S05]  /*8b80*/  @!P0 BRA `(.L_x_149) ;  /* 0xfffffffc00f08947 */ /* 0x004fea000383ffff */
[----:B------:R-:W-:Y:S05]  /*8b90*/  BRA `(.L_x_150) ;  /* 0xffffffa400447947 */ /* 0x000fea000383ffff */
.L_x_46:
[----:B------:R-:W-:-:S07]  /*8ba0*/  MOV R0, UR5 ;  /* 0x0000000500007c02 */ /* 0x000fce0008000f00 */
.L_x_151:
[----:B-1----:R1:W2:Y:S02]  /*8bb0*/  SYNCS.PHASECHK.TRANS64.TRYWAIT P0, [R0+URZ], R3 ;  /* 0x00000003000075a7 */ /* 0x0022a400080011ff */
[----:B--2---:R-:W-:Y:S05]  /*8bc0*/  @!P0 NANOSLEEP.SYNCS 0x989680 ;  /* 0x009896800000895d */ /* 0x004fea0003900000 */
[----:B------:R-:W2:Y:S02]  /*8bd0*/  @!P0 SYNCS.PHASECHK.TRANS64 P0, [R0+URZ], R3 ;  /* 0x00000003000085a7 */ /* 0x000ea400080010ff */
[----:B--2---:R-:W-:Y:S05]  /*8be0*/  @!P0 BRA `(.L_x_151) ;  /* 0xfffffffc00f08947 */ /* 0x004fea000383ffff */
[----:B------:R-:W-:Y:S05]  /*8bf0*/  BRA `(.L_x_152) ;  /* 0xffffffa400507947 */ /* 0x000fea000383ffff */
.L_x_47:
[----:B------:R-:W-:-:S07]  /*8c00*/  MOV R0, UR5 ;  /* 0x0000000500007c02 */ /* 0x000fce0008000f00 */
.L_x_153:
[----:B-1----:R1:W2:Y:S02]  /*8c10*/  SYNCS.PHASECHK.TRANS64.TRYWAIT P0, [R0+URZ], R3 ;  /* 0x00000003000075a7 */ /* 0x0022a400080011ff */
[----:B--2---:R-:W-:Y:S05]  /*8c20*/  @!P0 NANOSLEEP.SYNCS 0x989680 ;  /* 0x009896800000895d */ /* 0x004fea0003900000 */
[----:B------:R-:W2:Y:S02]  /*8c30*/  @!P0 SYNCS.PHASECHK.TRANS64 P0, [R0+URZ], R3 ;  /* 0x00000003000085a7 */ /* 0x000ea400080010ff */
[----:B--2---:R-:W-:Y:S05]  /*8c40*/  @!P0 BRA `(.L_x_153) ;  /* 0xfffffffc00f08947 */ /* 0x004fea000383ffff */
[----:B------:R-:W-:Y:S05]  /*8c50*/  BRA `(.L_x_154) ;  /* 0xffffffa4005c7947 */ /* 0x000fea000383ffff */
.L_x_48:
[----:B------:R-:W-:-:S07]  /*8c60*/  MOV R0, UR5 ;  /* 0x0000000500007c02 */ /* 0x000fce0008000f00 */
.L_x_155:
[----:B-1----:R1:W2:Y:S02]  /*8c70*/  SYNCS.PHASECHK.TRANS64.TRYWAIT P0, [R0+URZ], R3 ;  /* 0x00000003000075a7 */ /* 0x0022a400080011ff */
[----:B--2---:R-:W-:Y:S05]  /*8c80*/  @!P0 NANOSLEEP.SYNCS 0x989680 ;  /* 0x009896800000895d */ /* 0x004fea0003900000 */
[----:B------:R-:W2:Y:S02]  /*8c90*/  @!P0 SYNCS.PHASECHK.TRANS64 P0, [R0+URZ], R3 ;  /* 0x00000003000085a7 */ /* 0x000ea400080010ff */
[----:B--2---:R-:W-:Y:S05]  /*8ca0*/  @!P0 BRA `(.L_x_155) ;  /* 0xfffffffc00f08947 */ /* 0x004fea000383ffff */
[----:B------:R-:W-:Y:S05]  /*8cb0*/  BRA `(.L_x_156) ;  /* 0xffffffa400687947 */ /* 0x000fea000383ffff */
.L_x_49:
[----:B------:R-:W-:-:S07]  /*8cc0*/  MOV R0, UR5 ;  /* 0x0000000500007c02 */ /* 0x000fce0008000f00 */
.L_x_157:
[----:B-1----:R1:W2:Y:S02]  /*8cd0*/  SYNCS.PHASECHK.TRANS64.TRYWAIT P0, [R0+URZ], R3 ;  /* 0x00000003000075a7 */ /* 0x0022a400080011ff */
[----:B--2---:R-:W-:Y:S05]  /*8ce0*/  @!P0 NANOSLEEP.SYNCS 0x989680 ;  /* 0x009896800000895d */ /* 0x004fea0003900000 */
[----:B------:R-:W2:Y:S02]  /*8cf0*/  @!P0 SYNCS.PHASECHK.TRANS64 P0, [R0+URZ], R3 ;  /* 0x00000003000085a7 */ /* 0x000ea400080010ff */
[----:B--2---:R-:W-:Y:S05]  /*8d00*/  @!P0 BRA `(.L_x_157) ;  /* 0xfffffffc00f08947 */ /* 0x004fea000383ffff */
[----:B------:R-:W-:Y:S05]  /*8d10*/  BRA `(.L_x_158) ;  /* 0xffffffa400747947 */ /* 0x000fea000383ffff */
.L_x_50:
[----:B------:R-:W-:-:S07]  /*8d20*/  MOV R0, UR5 ;  /* 0x0000000500007c02 */ /* 0x000fce0008000f00 */
.L_x_159:
[----:B-1----:R1:W2:Y:S02]  /*8d30*/  SYNCS.PHASECHK.TRANS64.TRYWAIT P0, [R0+URZ], R3 ;  /* 0x00000003000075a7 */ /* 0x0022a400080011ff */
[----:B--2---:R-:W-:Y:S05]  /*8d40*/  @!P0 NANOSLEEP.SYNCS 0x989680 ;  /* 0x009896800000895d */ /* 0x004fea0003900000 */
[----:B------:R-:W2:Y:S02]  /*8d50*/  @!P0 SYNCS.PHASECHK.TRANS64 P0, [R0+URZ], R3 ;  /* 0x00000003000085a7 */ /* 0x000ea400080010ff */
[----:B--2---:R-:W-:Y:S05]  /*8d60*/  @!P0 BRA `(.L_x_159) ;  /* 0xfffffffc00f08947 */ /* 0x004fea000383ffff */
[----:B------:R-:W-:Y:S05]  /*8d70*/  BRA `(.L_x_160) ;  /* 0xffffffa400807947 */ /* 0x000fea000383ffff */
.L_x_51:
[----:B------:R-:W-:-:S07]  /*8d80*/  MOV R0, UR5 ;  /* 0x0000000500007c02 */ /* 0x000fce0008000f00 */
.L_x_161:
[----:B-1----:R1:W2:Y:S02]  /*8d90*/  SYNCS.PHASECHK.TRANS64.TRYWAIT P0, [R0+URZ], R3 ;  /* 0x00000003000075a7 */ /* 0x0022a400080011ff */
[----:B--2---:R-:W-:Y:S05]  /*8da0*/  @!P0 NANOSLEEP.SYNCS 0x989680 ;  /* 0x009896800000895d */ /* 0x004fea0003900000 */
[----:B------:R-:W2:Y:S02]  /*8db0*/  @!P0 SYNCS.PHASECHK.TRANS64 P0, [R0+URZ], R3 ;  /* 0x00000003000085a7 */ /* 0x000ea400080010ff */
[----:B--2---:R-:W-:Y:S05]  /*8dc0*/  @!P0 BRA `(.L_x_161) ;  /* 0xfffffffc00f08947 */ /* 0x004fea000383ffff */
[----:B------:R-:W-:Y:S05]  /*8dd0*/  BRA `(.L_x_162) ;  /* 0xffffffa4008c7947 */ /* 0x000fea000383ffff */
.L_x_52:
[----:B------:R-:W-:-:S07]  /*8de0*/  MOV R0, UR5 ;  /* 0x0000000500007c02 */ /* 0x000fce0008000f00 */
.L_x_163:
[----:B-1----:R1:W2:Y:S02]  /*8df0*/  SYNCS.PHASECHK.TRANS64.TRYWAIT P0, [R0+URZ], R3 ;  /* 0x00000003000075a7 */ /* 0x0022a400080011ff */
[----:B--2---:R-:W-:Y:S05]  /*8e00*/  @!P0 NANOSLEEP.SYNCS 0x989680 ;  /* 0x009896800000895d */ /* 0x004fea0003900000 */
[----:B------:R-:W2:Y:S02]  /*8e10*/  @!P0 SYNCS.PHASECHK.TRANS64 P0, [R0+URZ], R3 ;  /* 0x00000003000085a7 */ /* 0x000ea400080010ff */
[----:B--2---:R-:W-:Y:S05]  /*8e20*/  @!P0 BRA `(.L_x_163) ;  /* 0xfffffffc00f08947 */ /* 0x004fea000383ffff */
[----:B------:R-:W-:Y:S05]  /*8e30*/  BRA `(.L_x_164) ;  /* 0xffffffa400987947 */ /* 0x000fea000383ffff */
.L_x_53:
[----:B------:R-:W-:-:S07]  /*8e40*/  MOV R0, UR5 ;  /* 0x0000000500007c02 */ /* 0x000fce0008000f00 */
.L_x_165:
[----:B-1----:R1:W2:Y:S02]  /*8e50*/  SYNCS.PHASECHK.TRANS64.TRYWAIT P0, [R0+URZ], R3 ;  /* 0x00000003000075a7 */ /* 0x0022a400080011ff */
[----:B--2---:R-:W-:Y:S05]  /*8e60*/  @!P0 NANOSLEEP.SYNCS 0x989680 ;  /* 0x009896800000895d */ /* 0x004fea0003900000 */
[----:B------:R-:W2:Y:S02]  /*8e70*/  @!P0 SYNCS.PHASECHK.TRANS64 P0, [R0+URZ], R3 ;  /* 0x00000003000085a7 */ /* 0x000ea400080010ff */
[----:B--2---:R-:W-:Y:S05]  /*8e80*/  @!P0 BRA `(.L_x_165) ;  /* 0xfffffffc00f08947 */ /* 0x004fea000383ffff */
[----:B------:R-:W-:Y:S05]  /*8e90*/  BRA `(.L_x_166) ;  /* 0xffffffa400a47947 */ /* 0x000fea000383ffff */
.L_x_54:
[----:B------:R-:W-:-:S07]  /*8ea0*/  MOV R0, UR5 ;  /* 0x0000000500007c02 */ /* 0x000fce0008000f00 */
.L_x_167:
[----:B-1----:R1:W2:Y:S02]  /*8eb0*/  SYNCS.PHASECHK.TRANS64.TRYWAIT P0, [R0+URZ], R3 ;  /* 0x00000003000075a7 */ /* 0x0022a400080011ff */
[----:B--2---:R-:W-:Y:S05]  /*8ec0*/  @!P0 NANOSLEEP.SYNCS 0x989680 ;  /* 0x009896800000895d */ /* 0x004fea0003900000 */
[----:B------:R-:W2:Y:S02]  /*8ed0*/  @!P0 SYNCS.PHASECHK.TRANS64 P0, [R0+URZ], R3 ;  /* 0x00000003000085a7 */ /* 0x000ea400080010ff */
[----:B--2---:R-:W-:Y:S05]  /*8ee0*/  @!P0 BRA `(.L_x_167) ;  /* 0xfffffffc00f08947 */ /* 0x004fea000383ffff */
[----:B------:R-:W-:Y:S05]  /*8ef0*/  BRA `(.L_x_168) ;  /* 0xffffffa400b07947 */ /* 0x000fea000383ffff */
.L_x_55:
[----:B------:R-:W-:-:S07]  /*8f00*/  MOV R0, UR5 ;  /* 0x0000000500007c02 */ /* 0x000fce0008000f00 */
.L_x_169:
[----:B-1----:R1:W2:Y:S02]  /*8f10*/  SYNCS.PHASECHK.TRANS64.TRYWAIT P0, [R0+URZ], R3 ;  /* 0x00000003000075a7 */ /* 0x0022a400080011ff */
[----:B--2---:R-:W-:Y:S05]  /*8f20*/  @!P0 NANOSLEEP.SYNCS 0x989680 ;  /* 0x009896800000895d */ /* 0x004fea0003900000 */
[----:B------:R-:W2:Y:S02]  /*8f30*/  @!P0 SYNCS.PHASECHK.TRANS64 P0, [R0+URZ], R3 ;  /* 0x00000003000085a7 */ /* 0x000ea400080010ff */
[----:B--2---:R-:W-:Y:S05]  /*8f40*/  @!P0 BRA `(.L_x_169) ;  /* 0xfffffffc00f08947 */ /* 0x004fea000383ffff */
[----:B------:R-:W-:Y:S05]  /*8f50*/  BRA `(.L_x_170) ;  /* 0xffffffa400bc7947 */ /* 0x000fea000383ffff */
.L_x_56:
[----:B------:R-:W-:-:S07]  /*8f60*/  MOV R0, UR5 ;  /* 0x0000000500007c02 */ /* 0x000fce0008000f00 */
.L_x_171:
[----:B-1----:R1:W2:Y:S02]  /*8f70*/  SYNCS.PHASECHK.TRANS64.TRYWAIT P0, [R0+URZ], R3 ;  /* 0x00000003000075a7 */ /* 0x0022a400080011ff */
[----:B--2---:R-:W-:Y:S05]  /*8f80*/  @!P0 NANOSLEEP.SYNCS 0x989680 ;  /* 0x009896800000895d */ /* 0x004fea0003900000 */
[----:B------:R-:W2:Y:S02]  /*8f90*/  @!P0 SYNCS.PHASECHK.TRANS64 P0, [R0+URZ], R3 ;  /* 0x00000003000085a7 */ /* 0x000ea400080010ff */
[----:B--2---:R-:W-:Y:S05]  /*8fa0*/  @!P0 BRA `(.L_x_171) ;  /* 0xfffffffc00f08947 */ /* 0x004fea000383ffff */
[----:B------:R-:W-:Y:S05]  /*8fb0*/  BRA `(.L_x_172) ;  /* 0xffffffa400c87947 */ /* 0x000fea000383ffff */
.L_x_57:
[----:B------:R-:W-:-:S07]  /*8fc0*/  MOV R0, UR5 ;  /* 0x0000000500007c02 */ /* 0x000fce0008000f00 */
.L_x_173:
[----:B-1----:R1:W2:Y:S02]  /*8fd0*/  SYNCS.PHASECHK.TRANS64.TRYWAIT P0, [R0+URZ], R3 ;  /* 0x00000003000075a7 */ /* 0x0022a400080011ff */
[----:B--2---:R-:W-:Y:S05]  /*8fe0*/  @!P0 NANOSLEEP.SYNCS 0x989680 ;  /* 0x009896800000895d */ /* 0x004fea0003900000 */
[----:B------:R-:W2:Y:S02]  /*8ff0*/  @!P0 SYNCS.PHASECHK.TRANS64 P0, [R0+URZ], R3 ;  /* 0x00000003000085a7 */ /* 0x000ea400080010ff */
[----:B--2---:R-:W-:Y:S05]  /*9000*/  @!P0 BRA `(.L_x_173) ;  /* 0xfffffffc00f08947 */ /* 0x004fea000383ffff */
[----:B------:R-:W-:Y:S05]  /*9010*/  BRA `(.L_x_174) ;  /* 0xffffffa400d47947 */ /* 0x000fea000383ffff */
.L_x_58:
[----:B------:R-:W-:-:S07]  /*9020*/  MOV R0, UR5 ;  /* 0x0000000500007c02 */ /* 0x000fce0008000f00 */
.L_x_175:
[----:B-1----:R1:W2:Y:S02]  /*9030*/  SYNCS.PHASECHK.TRANS64.TRYWAIT P0, [R0+URZ], R3 ;  /* 0x00000003000075a7 */ /* 0x0022a400080011ff */
[----:B--2---:R-:W-:Y:S05]  /*9040*/  @!P0 NANOSLEEP.SYNCS 0x989680 ;  /* 0x009896800000895d */ /* 0x004fea0003900000 */
[----:B------:R-:W2:Y:S02]  /*9050*/  @!P0 SYNCS.PHASECHK.TRANS64 P0, [R0+URZ], R3 ;  /* 0x00000003000085a7 */ /* 0x000ea400080010ff */
[----:B--2---:R-:W-:Y:S05]  /*9060*/  @!P0 BRA `(.L_x_175) ;  /* 0xfffffffc00f08947 */ /* 0x004fea000383ffff */
[----:B------:R-:W-:Y:S05]  /*9070*/  BRA `(.L_x_176) ;  /* 0xffffffa400e07947 */ /* 0x000fea000383ffff */
.L_x_59:
[----:B------:R-:W-:-:S07]  /*9080*/  MOV R0, UR5 ;  /* 0x0000000500007c02 */ /* 0x000fce0008000f00 */
.L_x_177:
[----:B-1----:R1:W2:Y:S02]  /*9090*/  SYNCS.PHASECHK.TRANS64.TRYWAIT P0, [R0+URZ], R3 ;  /* 0x00000003000075a7 */ /* 0x0022a400080011ff */
[----:B--2---:R-:W-:Y:S05]  /*90a0*/  @!P0 NANOSLEEP.SYNCS 0x989680 ;  /* 0x009896800000895d */ /* 0x004fea0003900000 */
[----:B------:R-:W2:Y:S02]  /*90b0*/  @!P0 SYNCS.PHASECHK.TRANS64 P0, [R0+URZ], R3 ;  /* 0x00000003000085a7 */ /* 0x000ea400080010ff */
[----:B--2---:R-:W-:Y:S05]  /*90c0*/  @!P0 BRA `(.L_x_177) ;  /* 0xfffffffc00f08947 */ /* 0x004fea000383ffff */
[----:B------:R-:W-:Y:S05]  /*90d0*/  BRA `(.L_x_178) ;  /* 0xffffffa400ec7947 */ /* 0x000fea000383ffff */
.L_x_60:
[----:B------:R-:W-:-:S07]  /*90e0*/  MOV R0, UR5 ;  /* 0x0000000500007c02 */ /* 0x000fce0008000f00 */
.L_x_179:
[----:B-1----:R1:W2:Y:S02]  /*90f0*/  SYNCS.PHASECHK.TRANS64.TRYWAIT P0, [R0+URZ], R3 ;  /* 0x00000003000075a7 */ /* 0x0022a400080011ff */
[----:B--2---:R-:W-:Y:S05]  /*9100*/  @!P0 NANOSLEEP.SYNCS 0x989680 ;  /* 0x009896800000895d */ /* 0x004fea0003900000 */
[----:B------:R-:W2:Y:S02]  /*9110*/  @!P0 SYNCS.PHASECHK.TRANS64 P0, [R0+URZ], R3 ;  /* 0x00000003000085a7 */ /* 0x000ea400080010ff */
[----:B--2---:R-:W-:Y:S05]  /*9120*/  @!P0 BRA `(.L_x_179) ;  /* 0xfffffffc00f08947 */ /* 0x004fea000383ffff */
[----:B------:R-:W-:Y:S05]  /*9130*/  BRA `(.L_x_180) ;  /* 0xffffffa400f87947 */ /* 0x000fea000383ffff */
.L_x_61:
[----:B------:R-:W-:-:S07]  /*9140*/  MOV R0, UR5 ;  /* 0x0000000500007c02 */ /* 0x000fce0008000f00 */
.L_x_181:
[----:B-1----:R1:W2:Y:S02]  /*9150*/  SYNCS.PHASECHK.TRANS64.TRYWAIT P0, [R0+URZ], R3 ;  /* 0x00000003000075a7 */ /* 0x0022a400080011ff */
[----:B--2---:R-:W-:Y:S05]  /*9160*/  @!P0 NANOSLEEP.SYNCS 0x989680 ;  /* 0x009896800000895d */ /* 0x004fea0003900000 */
[----:B------:R-:W2:Y:S02]  /*9170*/  @!P0 SYNCS.PHASECHK.TRANS64 P0, [R0+URZ], R3 ;  /* 0x00000003000085a7 */ /* 0x000ea400080010ff */
[----:B--2---:R-:W-:Y:S05]  /*9180*/  @!P0 BRA `(.L_x_181) ;  /* 0xfffffffc00f08947 */ /* 0x004fea000383ffff */
[----:B------:R-:W-:Y:S05]  /*9190*/  BRA `(.L_x_182) ;  /* 0xffffffa800047947 */ /* 0x000fea000383ffff */
.L_x_62:
[----:B------:R-:W-:-:S07]  /*91a0*/  MOV R0, UR5 ;  /* 0x0000000500007c02 */ /* 0x000fce0008000f00 */
.L_x_183:
[----:B-1----:R1:W2:Y:S02]  /*91b0*/  SYNCS.PHASECHK.TRANS64.TRYWAIT P0, [R0+URZ], R3 ;  /* 0x00000003000075a7 */ /* 0x0022a400080011ff */
[----:B--2---:R-:W-:Y:S05]  /*91c0*/  @!P0 NANOSLEEP.SYNCS 0x989680 ;  /* 0x009896800000895d */ /* 0x004fea0003900000 */
[----:B------:R-:W2:Y:S02]  /*91d0*/  @!P0 SYNCS.PHASECHK.TRANS64 P0, [R0+URZ], R3 ;  /* 0x00000003000085a7 */ /* 0x000ea400080010ff */
[----:B--2---:R-:W-:Y:S05]  /*91e0*/  @!P0 BRA `(.L_x_183) ;  /* 0xfffffffc00f08947 */ /* 0x004fea000383ffff */
[----:B------:R-:W-:Y:S05]  /*91f0*/  BRA `(.L_x_184) ;  /* 0xffffffa800107947 */ /* 0x000fea000383ffff */
.L_x_63:
[----:B------:R-:W-:-:S07]  /*9200*/  MOV R0, UR5 ;  /* 0x0000000500007c02 */ /* 0x000fce0008000f00 */
.L_x_185:
[----:B-1----:R1:W2:Y:S02]  /*9210*/  SYNCS.PHASECHK.TRANS64.TRYWAIT P0, [R0+URZ], R3 ;  /* 0x00000003000075a7 */ /* 0x0022a400080011ff */
[----:B--2---:R-:W-:Y:S05]  /*9220*/  @!P0 NANOSLEEP.SYNCS 0x989680 ;  /* 0x009896800000895d */ /* 0x004fea0003900000 */
[----:B------:R-:W2:Y:S02]  /*9230*/  @!P0 SYNCS.PHASECHK.TRANS64 P0, [R0+URZ], R3 ;  /* 0x00000003000085a7 */ /* 0x000ea400080010ff */
[----:B--2---:R-:W-:Y:S05]  /*9240*/  @!P0 BRA `(.L_x_185) ;  /* 0xfffffffc00f08947 */ /* 0x004fea000383ffff */
[----:B------:R-:W-:Y:S05]  /*9250*/  BRA `(.L_x_186) ;  /* 0xffffffa8001c7947 */ /* 0x000fea000383ffff */
.L_x_64:
[----:B------:R-:W-:-:S07]  /*9260*/  MOV R0, UR5 ;  /* 0x0000000500007c02 */ /* 0x000fce0008000f00 */
.L_x_187:
[----:B-1----:R1:W2:Y:S02]  /*9270*/  SYNCS.PHASECHK.TRANS64.TRYWAIT P0, [R0+URZ], R3 ;  /* 0x00000003000075a7 */ /* 0x0022a400080011ff */
[----:B--2---:R-:W-:Y:S05]  /*9280*/  @!P0 NANOSLEEP.SYNCS 0x989680 ;  /* 0x009896800000895d */ /* 0x004fea0003900000 */
[----:B------:R-:W2:Y:S02]  /*9290*/  @!P0 SYNCS.PHASECHK.TRANS64 P0, [R0+URZ], R3 ;  /* 0x00000003000085a7 */ /* 0x000ea400080010ff */
[----:B--2---:R-:W-:Y:S05]  /*92a0*/  @!P0 BRA `(.L_x_187) ;  /* 0xfffffffc00f08947 */ /* 0x004fea000383ffff */
[----:B------:R-:W-:Y:S05]  /*92b0*/  BRA `(.L_x_188) ;  /* 0xffffffa800287947 */ /* 0x000fea000383ffff */
.L_x_65:
[----:B------:R-:W-:-:S07]  /*92c0*/  MOV R0, UR5 ;  /* 0x0000000500007c02 */ /* 0x000fce0008000f00 */
.L_x_189:
[----:B-1----:R1:W2:Y:S02]  /*92d0*/  SYNCS.PHASECHK.TRANS64.TRYWAIT P0, [R0+URZ], R3 ;  /* 0x00000003000075a7 */ /* 0x0022a400080011ff */
[----:B--2---:R-:W-:Y:S05]  /*92e0*/  @!P0 NANOSLEEP.SYNCS 0x989680 ;  /* 0x009896800000895d */ /* 0x004fea0003900000 */
[----:B------:R-:W2:Y:S02]  /*92f0*/  @!P0 SYNCS.PHASECHK.TRANS64 P0, [R0+URZ], R3 ;  /* 0x00000003000085a7 */ /* 0x000ea400080010ff */
[----:B--2---:R-:W-:Y:S05]  /*9300*/  @!P0 BRA `(.L_x_189) ;  /* 0xfffffffc00f08947 */ /* 0x004fea000383ffff */
[----:B------:R-:W-:Y:S05]  /*9310*/  BRA `(.L_x_190) ;  /* 0xffffffa800347947 */ /* 0x000fea000383ffff */
.L_x_68:
[----:B------:R-:W-:-:S07]  /*9320*/  MOV R4, UR4 ;  /* 0x0000000400047c02 */ /* 0x000fce0008000f00 */
.L_x_191:
[----:B-1----:R1:W2:Y:S02]  /*9330*/  SYNCS.PHASECHK.TRANS64.TRYWAIT P1, [R4+URZ+0x1e8], R6 ;  /* 0x0001e806040075a7 */ /* 0x0022a400080211ff */
[----:B--2---:R-:W-:Y:S05]  /*9340*/  @!P1 NANOSLEEP.SYNCS 0x989680 ;  /* 0x009896800000995d */ /* 0x004fea0003900000 */
[----:B------:R-:W2:Y:S02]  /*9350*/  @!P1 SYNCS.PHASECHK.TRANS64 P1, [R4+URZ+0x1e8], R6 ;  /* 0x0001e806040095a7 */ /* 0x000ea400080210ff */
[----:B--2---:R-:W-:Y:S05]  /*9360*/  @!P1 BRA `(.L_x_191) ;  /* 0xfffffffc00f09947 */ /* 0x004fea000383ffff */
[----:B------:R-:W-:Y:S05]  /*9370*/  BRA `(.L_x_192) ;  /* 0xffffffa800a07947 */ /* 0x000fea000383ffff */
.L_x_69:
[----:B-1----:R-:W-:-:S07]  /*9380*/  MOV R4, UR4 ;  /* 0x0000000400047c02 */ /* 0x002fce0008000f00 */
.L_x_193:
[----:B-1----:R1:W2:Y:S02]  /*9390*/  SYNCS.PHASECHK.TRANS64.TRYWAIT P1, [R4+URZ+0x1e0], R5 ;  /* 0x0001e005040075a7 */ /* 0x0022a400080211ff */
[----:B--2---:R-:W-:Y:S05]  /*93a0*/  @!P1 NANOSLEEP.SYNCS 0x989680 ;  /* 0x009896800000995d */ /* 0x004fea0003900000 */
[----:B------:R-:W2:Y:S02]  /*93b0*/  @!P1 SYNCS.PHASECHK.TRANS64 P1, [R4+URZ+0x1e0], R5 ;  /* 0x0001e005040095a7 */ /* 0x000ea400080210ff */
[----:B--2---:R-:W-:Y:S05]  /*93c0*/  @!P1 BRA `(.L_x_193) ;  /* 0xfffffffc00f09947 */ /* 0x004fea000383ffff */
[----:B------:R-:W-:Y:S05]  /*93d0*/  BRA `(.L_x_194) ;  /* 0xffffffa800a87947 */ /* 0x000fea000383ffff */
.L_x_77:
[----:B------:R-:W-:-:S07]  /*93e0*/  MOV R2, UR18 ;  /* 0x0000001200027c02 */ /* 0x000fce0008000f00 */
.L_x_195:
[----:B-1----:R1:W2:Y:S02]  /*93f0*/  SYNCS.PHASECHK.TRANS64.TRYWAIT P0, [R2+URZ+0x1e0], R4 ;  /* 0x0001e004020075a7 */ /* 0x0022a400080011ff */
[----:B--2---:R-:W-:Y:S05]  /*9400*/  @!P0 NANOSLEEP.SYNCS 0x989680 ;  /* 0x009896800000895d */ /* 0x004fea0003900000 */
[----:B------:R-:W2:Y:S02]  /*9410*/  @!P0 SYNCS.PHASECHK.TRANS64 P0, [R2+URZ+0x1e0], R4 ;  /* 0x0001e004020085a7 */ /* 0x000ea400080010ff */
[----:B--2---:R-:W-:Y:S05]  /*9420*/  @!P0 BRA `(.L_x_195) ;  /* 0xfffffffc00f08947 */ /* 0x004fea000383ffff */
[----:B------:R-:W-:Y:S05]  /*9430*/  BRA `(.L_x_196) ;  /* 0xffffffb000287947 */ /* 0x000fea000383ffff */
.L_x_78:
[----:B------:R-:W-:-:S07]  /*9440*/  MOV R4, UR23 ;  /* 0x0000001700047c02 */ /* 0x000fce0008000f00 */
.L_x_197:
[----:B-1----:R1:W2:Y:S02]  /*9450*/  SYNCS.PHASECHK.TRANS64.TRYWAIT P0, [R4+URZ+0x200], R2 ;  /* 0x00020002040075a7 */ /* 0x0022a400080011ff */
[----:B--2---:R-:W-:Y:S05]  /*9460*/  @!P0 NANOSLEEP.SYNCS 0x989680 ;  /* 0x009896800000895d */ /* 0x004fea0003900000 */
[----:B------:R-:W2:Y:S02]  /*9470*/  @!P0 SYNCS.PHASECHK.TRANS64 P0, [R4+URZ+0x200], R2 ;  /* 0x00020002040085a7 */ /* 0x000ea400080010ff */
[----:B--2---:R-:W-:Y:S05]  /*9480*/  @!P0 BRA `(.L_x_197) ;  /* 0xfffffffc00f08947 */ /* 0x004fea000383ffff */
[----:B------:R-:W-:Y:S05]  /*9490*/  BRA `(.L_x_198) ;  /* 0xffffffb000447947 */ /* 0x000fea000383ffff */
.L_x_81:
[----:B-1----:R-:W-:Y:S07]  /*94a0*/  MOV R2, UR16 ;  /* 0x0000001000027c02 */ /* 0x002fee0008000f00 */
.L_x_199:
[----:B-1----:R1:W2:Y:S02]  /*94b0*/  SYNCS.PHASECHK.TRANS64.TRYWAIT P0, [R2+URZ], R5 ;  /* 0x00000005020075a7 */ /* 0x0022a400080011ff */
[----:B--2---:R-:W-:Y:S05]  /*94c0*/  @!P0 NANOSLEEP.SYNCS 0x989680 ;  /* 0x009896800000895d */ /* 0x004fea0003900000 */
[----:B------:R-:W2:Y:S02]  /*94d0*/  @!P0 SYNCS.PHASECHK.TRANS64 P0, [R2+URZ], R5 ;  /* 0x00000005020085a7 */ /* 0x000ea400080010ff */
[----:B--2---:R-:W-:Y:S05]  /*94e0*/  @!P0 BRA `(.L_x_199) ;  /* 0xfffffffc00f08947 */ /* 0x004fea000383ffff */
[----:B------:R-:W-:Y:S05]  /*94f0*/  BRA `(.L_x_80) ;  /* 0xffffffb000687947 */ /* 0x000fea000383ffff */
.L_x_84:
[----:B------:R-:W-:-:S07]  /*9500*/  MOV R2, UR4 ;  /* 0x0000000400027c02 */ /* 0x000fce0008000f00 */
.L_x_200:
[----:B-1----:R1:W3:Y:S02]  /*9510*/  SYNCS.PHASECHK.TRANS64.TRYWAIT P0, [R2+URZ], R3 ;  /* 0x00000003020075a7 */ /* 0x0022e400080011ff */
[----:B---3--:R-:W-:Y:S05]  /*9520*/  @!P0 NANOSLEEP.SYNCS 0x989680 ;  /* 0x009896800000895d */ /* 0x008fea0003900000 */
[----:B------:R-:W3:Y:S02]  /*9530*/  @!P0 SYNCS.PHASECHK.TRANS64 P0, [R2+URZ], R3 ;  /* 0x00000003020085a7 */ /* 0x000ee400080010ff */
[----:B---3--:R-:W-:Y:S05]  /*9540*/  @!P0 BRA `(.L_x_200) ;  /* 0xfffffffc00f08947 */ /* 0x008fea000383ffff */
[----:B------:R-:W-:Y:S05]  /*9550*/  BRA `(.L_x_201) ;  /* 0xffffffb400347947 */ /* 0x000fea000383ffff */
.L_x_85:
[----:B------:R-:W-:-:S07]  /*9560*/  MOV R2, UR4 ;  /* 0x0000000400027c02 */ /* 0x000fce0008000f00 */
.L_x_202:
[----:B-1----:R1:W2:Y:S02]  /*9570*/  SYNCS.PHASECHK.TRANS64.TRYWAIT P0, [R2+URZ], R3 ;  /* 0x00000003020075a7 */ /* 0x0022a400080011ff */
[----:B--2---:R-:W-:Y:S05]  /*9580*/  @!P0 NANOSLEEP.SYNCS 0x989680 ;  /* 0x009896800000895d */ /* 0x004fea0003900000 */
[----:B------:R-:W2:Y:S02]  /*9590*/  @!P0 SYNCS.PHASECHK.TRANS64 P0, [R2+URZ], R3 ;  /* 0x00000003020085a7 */ /* 0x000ea400080010ff */
[----:B--2---:R-:W-:Y:S05]  /*95a0*/  @!P0 BRA `(.L_x_202) ;  /* 0xfffffffc00f08947 */ /* 0x004fea000383ffff */
[----:B------:R-:W-:Y:S05]  /*95b0*/  BRA `(.L_x_203) ;  /* 0xffffffb400407947 */ /* 0x000fea000383ffff */
.L_x_90:
[----:B------:R-:W-:Y:S07]  /*95c0*/  MOV R0, UR24 ;  /* 0x0000001800007c02 */ /* 0x000fee0008000f00 */
.L_x_204:
[----:B---3--:R3:W4:Y:S02]  /*95d0*/  SYNCS.PHASECHK.TRANS64.TRYWAIT P0, [R0+URZ+0x1e0], R2 ;  /* 0x0001e002000075a7 */ /* 0x00872400080011ff */
[----:B----4-:R-:W-:Y:S05]  /*95e0*/  @!P0 NANOSLEEP.SYNCS 0x989680 ;  /* 0x009896800000895d */ /* 0x010fea0003900000 */
[----:B------:R-:W4:Y:S02]  /*95f0*/  @!P0 SYNCS.PHASECHK.TRANS64 P0, [R0+URZ+0x1e0], R2 ;  /* 0x0001e002000085a7 */ /* 0x000f2400080010ff */
[----:B----4-:R-:W-:Y:S05]  /*9600*/  @!P0 BRA `(.L_x_204) ;  /* 0xfffffffc00f08947 */ /* 0x010fea000383ffff */
[----:B------:R-:W-:Y:S05]  /*9610*/  BRA `(.L_x_205) ;  /* 0xffffffb800847947 */ /* 0x000fea000383ffff */
.L_x_93:
[----:B------:R-:W-:Y:S07]  /*9620*/  MOV R0, UR24 ;  /* 0x0000001800007c02 */ /* 0x000fee0008000f00 */
.L_x_206:
[----:B-1----:R1:W3:Y:S02]  /*9630*/  SYNCS.PHASECHK.TRANS64.TRYWAIT P2, [R0+URZ+0x1d8], R2 ;  /* 0x0001d802000075a7 */ /* 0x0022e400080411ff */
[----:B---3--:R-:W-:Y:S05]  /*9640*/  @!P2 NANOSLEEP.SYNCS 0x989680 ;  /* 0x009896800000a95d */ /* 0x008fea0003900000 */
[----:B------:R-:W3:Y:S02]  /*9650*/  @!P2 SYNCS.PHASECHK.TRANS64 P2, [R0+URZ+0x1d8], R2 ;  /* 0x0001d8020000a5a7 */ /* 0x000ee400080410ff */
[----:B---3--:R-:W-:Y:S05]  /*9660*/  @!P2 BRA `(.L_x_206) ;  /* 0xfffffffc00f0a947 */ /* 0x008fea000383ffff */
[----:B------:R-:W-:Y:S05]  /*9670*/  BRA `(.L_x_92) ;  /* 0xffffffbc00e47947 */ /* 0x000fea000383ffff */
.L_x_96:
[----:B------:R-:W-:Y:S07]  /*9680*/  MOV R2, UR7 ;  /* 0x0000000700027c02 */ /* 0x000fee0008000f00 */
.L_x_207:
[----:B-1----:R1:W3:Y:S02]  /*9690*/  SYNCS.PHASECHK.TRANS64.TRYWAIT P1, [R2+URZ+0x1b8], R8 ;  /* 0x0001b808020075a7 */ /* 0x0022e400080211ff */
[----:B---3--:R-:W-:Y:S05]  /*96a0*/  @!P1 NANOSLEEP.SYNCS 0x989680 ;  /* 0x009896800000995d */ /* 0x008fea0003900000 */
[----:B------:R-:W3:Y:S02]  /*96b0*/  @!P1 SYNCS.PHASECHK.TRANS64 P1, [R2+URZ+0x1b8], R8 ;  /* 0x0001b808020095a7 */ /* 0x000ee400080210ff */
[----:B---3--:R-:W-:Y:S05]  /*96c0*/  @!P1 BRA `(.L_x_207) ;  /* 0xfffffffc00f09947 */ /* 0x008fea000383ffff */
[----:B------:R-:W-:Y:S05]  /*96d0*/  BRA `(.L_x_208) ;  /* 0xffffffc000a07947 */ /* 0x000fea000383ffff */
.L_x_97:
[----:B------:R-:W-:Y:S07]  /*96e0*/  MOV R0, UR4 ;  /* 0x0000000400007c02 */ /* 0x000fee0008000f00 */
.L_x_209:
[----:B-1----:R1:W3:Y:S02]  /*96f0*/  SYNCS.PHASECHK.TRANS64.TRYWAIT P0, [R0+URZ+0x1b8], R2 ;  /* 0x0001b802000075a7 */ /* 0x0022e400080011ff */
[----:B---3--:R-:W-:Y:S05]  /*9700*/  @!P0 NANOSLEEP.SYNCS 0x989680 ;  /* 0x009896800000895d */ /* 0x008fea0003900000 */
[----:B------:R-:W3:Y:S02]  /*9710*/  @!P0 SYNCS.PHASECHK.TRANS64 P0, [R0+URZ+0x1b8], R2 ;  /* 0x0001b802000085a7 */ /* 0x000ee400080010ff */
[----:B---3--:R-:W-:Y:S05]  /*9720*/  @!P0 BRA `(.L_x_209) ;  /* 0xfffffffc00f08947 */ /* 0x008fea000383ffff */
[----:B------:R-:W-:Y:S05]  /*9730*/  BRA `(.L_x_210) ;  /* 0xffffffc400107947 */ /* 0x000fea000383ffff */
.L_x_99:
[----:B------:R-:W-:-:S07]  /*9740*/  MOV R0, UR4 ;  /* 0x0000000400007c02 */ /* 0x000fce0008000f00 */
.L_x_211:
[----:B-1----:R1:W4:Y:S02]  /*9750*/  SYNCS.PHASECHK.TRANS64.TRYWAIT P0, [R0+URZ], R2 ;  /* 0x00000002000075a7 */ /* 0x00232400080011ff */
[----:B----4-:R-:W-:Y:S05]  /*9760*/  @!P0 NANOSLEEP.SYNCS 0x989680 ;  /* 0x009896800000895d */ /* 0x010fea0003900000 */
[----:B------:R-:W4:Y:S02]  /*9770*/  @!P0 SYNCS.PHASECHK.TRANS64 P0, [R0+URZ], R2 ;  /* 0x00000002000085a7 */ /* 0x000f2400080010ff */
[----:B----4-:R-:W-:Y:S05]  /*9780*/  @!P0 BRA `(.L_x_211) ;  /* 0xfffffffc00f08947 */ /* 0x010fea000383ffff */
[----:B------:R-:W-:Y:S05]  /*9790*/  BRA `(.L_x_212) ;  /* 0xffffffc400947947 */ /* 0x000fea000383ffff */
.L_x_100:
[----:B------:R-:W-:-:S07]  /*97a0*/  MOV R0, UR5 ;  /* 0x0000000500007c02 */ /* 0x000fce0008000f00 */
.L_x_213:
[----:B-1----:R1:W3:Y:S02]  /*97b0*/  SYNCS.PHASECHK.TRANS64.TRYWAIT P0, [R0+URZ], R2 ;  /* 0x00000002000075a7 */ /* 0x0022e400080011ff */
[----:B---3--:R-:W-:Y:S05]  /*97c0*/  @!P0 NANOSLEEP.SYNCS 0x989680 ;  /* 0x009896800000895d */ /* 0x008fea0003900000 */
[----:B------:R-:W3:Y:S02]  /*97d0*/  @!P0 SYNCS.PHASECHK.TRANS64 P0, [R0+URZ], R2 ;  /* 0x00000002000085a7 */ /* 0x000ee400080010ff */
[----:B---3--:R-:W-:Y:S05]  /*97e0*/  @!P0 BRA `(.L_x_213) ;  /* 0xfffffffc00f08947 */ /* 0x008fea000383ffff */
[----:B------:R-:W-:Y:S05]  /*97f0*/  BRA `(.L_x_214) ;  /* 0xffffffc400a07947 */ /* 0x000fea000383ffff */
.L_x_102:
[----:B------:R-:W-:Y:S07]  /*9800*/  MOV R0, UR49 ;  /* 0x0000003100007c02 */ /* 0x000fee0008000f00 */
.L_x_215:
[----:B-1----:R1:W2:Y:S02]  /*9810*/  SYNCS.PHASECHK.TRANS64.TRYWAIT P0, [R0+URZ+0x1e0], R2 ;  /* 0x0001e002000075a7 */ /* 0x0022a400080011ff */
[----:B--2---:R-:W-:Y:S05]  /*9820*/  @!P0 NANOSLEEP.SYNCS 0x989680 ;  /* 0x009896800000895d */ /* 0x004fea0003900000 */
[----:B------:R-:W2:Y:S02]  /*9830*/  @!P0 SYNCS.PHASECHK.TRANS64 P0, [R0+URZ+0x1e0], R2 ;  /* 0x0001e002000085a7 */ /* 0x000ea400080010ff */
[----:B--2---:R-:W-:Y:S05]  /*9840*/  @!P0 BRA `(.L_x_215) ;  /* 0xfffffffc00f08947 */ /* 0x004fea000383ffff */
[----:B------:R-:W-:Y:S05]  /*9850*/  BRA `(.L_x_216) ;  /* 0xffffffc800a07947 */ /* 0x000fea000383ffff */
.L_x_112:
[----:B-1----:R1:W2:Y:S02]  /*9860*/  SYNCS.PHASECHK.TRANS64.TRYWAIT P1, [R0+URZ+0x1a0], R4 ;  /* 0x0001a004000075a7 */ /* 0x0022a400080211ff */
[----:B--2---:R-:W-:Y:S05]  /*9870*/  @!P1 NANOSLEEP.SYNCS 0x989680 ;  /* 0x009896800000995d */ /* 0x004fea0003900000 */
[----:B------:R-:W2:Y:S02]  /*9880*/  @!P1 SYNCS.PHASECHK.TRANS64 P1, [R0+URZ+0x1a0], R4 ;  /* 0x0001a004000095a7 */ /* 0x000ea400080210ff */
[----:B--2---:R-:W-:Y:S05]  /*9890*/  @!P1 BRA `(.L_x_112) ;  /* 0xfffffffc00f09947 */ /* 0x004fea000383ffff */
[----:B------:R-:W-:Y:S05]  /*98a0*/  BRA `(.L_x_111) ;  /* 0xffffffd800747947 */ /* 0x000fea000383ffff */
.L_x_114:
[----:B--2---:R2:W4:Y:S02]  /*98b0*/  SYNCS.PHASECHK.TRANS64.TRYWAIT P0, [R27+URZ+0x1f0], R3 ;  /* 0x0001f0031b0075a7 */ /* 0x00452400080011ff */
[----:B----4-:R-:W-:Y:S05]  /*98c0*/  @!P0 NANOSLEEP.SYNCS 0x989680 ;  /* 0x009896800000895d */ /* 0x010fea0003900000 */
[----:B------:R-:W4:Y:S02]  /*98d0*/  @!P0 SYNCS.PHASECHK.TRANS64 P0, [R27+URZ+0x1f0], R3 ;  /* 0x0001f0031b0085a7 */ /* 0x000f2400080010ff */
[----:B----4-:R-:W-:Y:S05]  /*98e0*/  @!P0 BRA `(.L_x_114) ;  /* 0xfffffffc00f08947 */ /* 0x010fea000383ffff */
[----:B------:R-:W-:Y:S05]  /*98f0*/  BRA `(.L_x_113) ;  /* 0xffffffd800c47947 */ /* 0x000fea000383ffff */
.L_x_125:
[----:B-1----:R1:W2:Y:S02]  /*9900*/  SYNCS.PHASECHK.TRANS64.TRYWAIT P0, [R3+URZ+0x1a0], R69 ;  /* 0x0001a045030075a7 */ /* 0x0022a400080011ff */
[----:B--2---:R-:W-:Y:S05]  /*9910*/  @!P0 NANOSLEEP.SYNCS 0x989680 ;  /* 0x009896800000895d */ /* 0x004fea0003900000 */
[----:B------:R-:W2:Y:S02]  /*9920*/  @!P0 SYNCS.PHASECHK.TRANS64 P0, [R3+URZ+0x1a0], R69 ;  /* 0x0001a045030085a7 */ /* 0x000ea400080010ff */
[----:B--2---:R-:W-:Y:S05]  /*9930*/  @!P0 BRA `(.L_x_125) ;  /* 0xfffffffc00f08947 */ /* 0x004fea000383ffff */
[----:B------:R-:W-:Y:S05]  /*9940*/  BRA `(.L_x_124) ;  /* 0xffffffe000e47947 */ /* 0x000fea000383ffff */
        .weak           $__internal_0_$__cuda_sm10x_tcgen05_guardrail_trap_col_being_dealloced_not_returned_by_alloc
        .type           $__internal_0_$__cuda_sm10x_tcgen05_guardrail_trap_col_being_dealloced_not_returned_by_alloc,@function
        .size           $__internal_0_$__cuda_sm10x_tcgen05_guardrail_trap_col_being_dealloced_not_returned_by_alloc,($__internal_1_$__cuda_sm10x_tcgen05_guardrail_trap_phase_invalid_during_alloc - $__internal_0_$__cuda_sm10x_tcgen05_guardrail_trap_col_being_dealloced_not_returned_by_alloc)
$__internal_0_$__cuda_sm10x_tcgen05_guardrail_trap_col_being_dealloced_not_returned_by_alloc:
[----:B------:R-:W-:Y:S05]  /*9950*/  BPT.TRAP 0x1 ;  /* 0x000000040000795c */ /* 0x000fea0000300000 */
[----:B------:R-:W-:-:S04]  /*9960*/  MOV R3, 0x0 ;  /* 0x0000000000037802 */ /* 0x000fc80000000f00 */
[----:B------:R-:W-:Y:S05]  /*9970*/  RET.REL.NODEC R2 `(_ZN7cutlass13device_kernelINS_4conv6kernel13ConvUniversalINS1_16ConvProblemShapeILNS1_8OperatorE1ELi3EEENS1_10collective14CollectiveConvINS1_47MainloopSm100TmaUmmaWarpSpecializedImplicitGemmILS5_1ELi26ELi3ELi1ELi2EN4cute5tupleIJNSA_1CILi2EEENSC_ILi1EEESE_EEEEENSB_IJNSC_ILi64EEESH_NSB_IJNSC_ILi32EEEEEEEEENS_6half_tESL_NSA_8TiledMMAINSA_8MMA_AtomIJNSA_20SM100_MMA_F16BF16_SSISL_SL_fLi64ELi64ELNSA_4UMMA5MajorE0ELSQ_1ELNSP_7ScaleInE0ELSR_0EEEEEENSA_6LayoutINSB_IJSE_SE_SE_EEENSB_IJNSC_ILi0EEESW_SW_EEEEENSB_IJNSA_10UnderscoreESZ_SZ_EEEEENS7_6detail27Sm100ImplicitGemmTileTraitsINSA_20SM90_TMA_LOAD_IM2COLENSA_14ComposedLayoutINSA_7SwizzleILi2ELi4ELi3EEENSA_18smem_ptr_flag_bitsILi16EEENSU_INSB_IJNSC_ILi8EEESI_EEENSB_IJSI_SE_EEEEEEEvEENS13_INSA_23SM90_TMA_LOAD_MULTICASTENS15_INS16_ILi3ELi4ELi3EEES19_NSU_INSB_IJSH_S1A_EEENSB_IJSE_SH_EEEEEEEvEEEENS_8epilogue10collective18CollectiveEpilogueINS1O_23Sm100TmaWarpSpecializedILi3ELi2ELi16ELb1ELb0EEEJSK_NSB_IJNSU_ISH_SE_EENSU_ISI_SE_EEEEESL_NSB_IJNSB_IJllllEEESE_SW_EEESL_S1X_NS1O_6fusion15FusionCallbacksIS1S_NS1Y_17LinearCombinationISL_fSL_fLNS_15FloatRoundStyleE2EEESK_S1V_JEEENSA_5SM1004TMEM4LOAD26SM100_TMEM_LOAD_16dp256b4xES14_S1E_NSA_17SM75_U32x4_LDSM_NENSA_21SM90_TMA_STORE_IM2COLES1E_NSA_17SM90_U32x4_STSM_NENSA_39AutoVectorizingCopyWithAssumedAlignmentILi128EEEEEEvvEEEEvNT_6ParamsE) ;  /* 0xffffff6402a07950 */ /* 0x000fea0003c3ffff */
        .weak           $__internal_1_$__cuda_sm10x_tcgen05_guardrail_trap_phase_invalid_during_alloc
        .type           $__internal_1_$__cuda_sm10x_tcgen05_guardrail_trap_phase_invalid_during_alloc,@function
        .size           $__internal_1_$__cuda_sm10x_tcgen05_guardrail_trap_phase_invalid_during_alloc,($__internal_2_$__cuda_sm10x_tcgen05_guardrail_trap_unallocated_columns_being_dealloced - $__internal_1_$__cuda_sm10x_tcgen05_guardrail_trap_phase_invalid_during_alloc)
$__internal_1_$__cuda_sm10x_tcgen05_guardrail_trap_phase_invalid_during_alloc:
[----:B------:R-:W-:Y:S05]  /*9980*/  BPT.TRAP 0x1 ;  /* 0x000000040000795c */ /* 0x000fea0000300000 */
[----:B------:R-:W-:-:S04]  /*9990*/  HFMA2 R5, -RZ, RZ, 0, 0 ;  /* 0x00000000ff057431 */ /* 0x000fc800000001ff */
[----:B------:R-:W-:Y:S05]  /*99a0*/  RET.REL.NODEC R4 `(_ZN7cutlass13device_kernelINS_4conv6kernel13ConvUniversalINS1_16ConvProblemShapeILNS1_8OperatorE1ELi3EEENS1_10collective14CollectiveConvINS1_47MainloopSm100TmaUmmaWarpSpecializedImplicitGemmILS5_1ELi26ELi3ELi1ELi2EN4cute5tupleIJNSA_1CILi2EEENSC_ILi1EEESE_EEEEENSB_IJNSC_ILi64EEESH_NSB_IJNSC_ILi32EEEEEEEEENS_6half_tESL_NSA_8TiledMMAINSA_8MMA_AtomIJNSA_20SM100_MMA_F16BF16_SSISL_SL_fLi64ELi64ELNSA_4UMMA5MajorE0ELSQ_1ELNSP_7ScaleInE0ELSR_0EEEEEENSA_6LayoutINSB_IJSE_SE_SE_EEENSB_IJNSC_ILi0EEESW_SW_EEEEENSB_IJNSA_10UnderscoreESZ_SZ_EEEEENS7_6detail27Sm100ImplicitGemmTileTraitsINSA_20SM90_TMA_LOAD_IM2COLENSA_14ComposedLayoutINSA_7SwizzleILi2ELi4ELi3EEENSA_18smem_ptr_flag_bitsILi16EEENSU_INSB_IJNSC_ILi8EEESI_EEENSB_IJSI_SE_EEEEEEEvEENS13_INSA_23SM90_TMA_LOAD_MULTICASTENS15_INS16_ILi3ELi4ELi3EEES19_NSU_INSB_IJSH_S1A_EEENSB_IJSE_SH_EEEEEEEvEEEENS_8epilogue10collective18CollectiveEpilogueINS1O_23Sm100TmaWarpSpecializedILi3ELi2ELi16ELb1ELb0EEEJSK_NSB_IJNSU_ISH_SE_EENSU_ISI_SE_EEEEESL_NSB_IJNSB_IJllllEEESE_SW_EEESL_S1X_NS1O_6fusion15FusionCallbacksIS1S_NS1Y_17LinearCombinationISL_fSL_fLNS_15FloatRoundStyleE2EEESK_S1V_JEEENSA_5SM1004TMEM4LOAD26SM100_TMEM_LOAD_16dp256b4xES14_S1E_NSA_17SM75_U32x4_LDSM_NENSA_21SM90_TMA_STORE_IM2COLES1E_NSA_17SM90_U32x4_STSM_NENSA_39AutoVectorizingCopyWithAssumedAlignmentILi128EEEEEEvvEEEEvNT_6ParamsE) ;  /* 0xffffff6404947950 */ /* 0x000fea0003c3ffff */
        .weak           $__internal_2_$__cuda_sm10x_tcgen05_guardrail_trap_unallocated_columns_being_dealloced
        .type           $__internal_2_$__cuda_sm10x_tcgen05_guardrail_trap_unallocated_columns_being_dealloced,@function
        .size           $__internal_2_$__cuda_sm10x_tcgen05_guardrail_trap_unallocated_columns_being_dealloced,(.L_x_218 - $__internal_2_$__cuda_sm10x_tcgen05_guardrail_trap_unallocated_columns_being_dealloced)
$__internal_2_$__cuda_sm10x_tcgen05_guardrail_trap_unallocated_columns_being_dealloced:
[----:B------:R-:W-:Y:S05]  /*99b0*/  BPT.TRAP 0x1 ;  /* 0x000000040000795c */ /* 0x000fea0000300000 */
[----:B------:R-:W-:-:S04]  /*99c0*/  MOV R3, 0x0 ;  /* 0x0000000000037802 */ /* 0x000fc80000000f00 */
[----:B------:R-:W-:Y:S05]  /*99d0*/  RET.REL.NODEC R2 `(_ZN7cutlass13device_kernelINS_4conv6kernel13ConvUniversalINS1_16ConvProblemShapeILNS1_8OperatorE1ELi3EEENS1_10collective14CollectiveConvINS1_47MainloopSm100TmaUmmaWarpSpecializedImplicitGemmILS5_1ELi26ELi3ELi1ELi2EN4cute5tupleIJNSA_1CILi2EEENSC_ILi1EEESE_EEEEENSB_IJNSC_ILi64EEESH_NSB_IJNSC_ILi32EEEEEEEEENS_6half_tESL_NSA_8TiledMMAINSA_8MMA_AtomIJNSA_20SM100_MMA_F16BF16_SSISL_SL_fLi64ELi64ELNSA_4UMMA5MajorE0ELSQ_1ELNSP_7ScaleInE0ELSR_0EEEEEENSA_6LayoutINSB_IJSE_SE_SE_EEENSB_IJNSC_ILi0EEESW_SW_EEEEENSB_IJNSA_10UnderscoreESZ_SZ_EEEEENS7_6detail27Sm100ImplicitGemmTileTraitsINSA_20SM90_TMA_LOAD_IM2COLENSA_14ComposedLayoutINSA_7SwizzleILi2ELi4ELi3EEENSA_18smem_ptr_flag_bitsILi16EEENSU_INSB_IJNSC_ILi8EEESI_EEENSB_IJSI_SE_EEEEEEEvEENS13_INSA_23SM90_TMA_LOAD_MULTICASTENS15_INS16_ILi3ELi4ELi3EEES19_NSU_INSB_IJSH_S1A_EEENSB_IJSE_SH_EEEEEEEvEEEENS_8epilogue10collective18CollectiveEpilogueINS1O_23Sm100TmaWarpSpecializedILi3ELi2ELi16ELb1ELb0EEEJSK_NSB_IJNSU_ISH_SE_EENSU_ISI_SE_EEEEESL_NSB_IJNSB_IJllllEEESE_SW_EEESL_S1X_NS1O_6fusion15FusionCallbacksIS1S_NS1Y_17LinearCombinationISL_fSL_fLNS_15FloatRoundStyleE2EEESK_S1V_JEEENSA_5SM1004TMEM4LOAD26SM100_TMEM_LOAD_16dp256b4xES14_S1E_NSA_17SM75_U32x4_LDSM_NENSA_21SM90_TMA_STORE_IM2COLES1E_NSA_17SM90_U32x4_STSM_NENSA_39AutoVectorizingCopyWithAssumedAlignmentILi128EEEEEEvvEEEEvNT_6ParamsE) ;  /* 0xffffff6402887950 */ /* 0x000fea0003c3ffff */
.L_x_217:
[----:B------:R-:W-:-:S00]  /*99e0*/  BRA `(.L_x_217) ;  /* 0xfffffffc00fc7947 */ /* 0x000fc0000383ffff */
[----:B------:R-:W-:-:S00]  /*99f0*/  NOP ;  /* 0x0000000000007918 */ /* 0x000fc00000000000 */
        /* <DEDUP_REMOVED lines=8> */
.L_x_218:


//--------------------- .nv.global.init           --------------------------
	.section	.nv.global.init,"aw",@progbits
.nv.global.init:
	.type		$str$29,@object
	.size		$str$29,($str$30 - $str$29)
$str$29:
        /*0000*/ 	.byte	0x28, 0x61, 0x64, 0x64, 0x72, 0x65, 0x73, 0x73, 0x20, 0x26, 0x20, 0x6d, 0x61, 0x73, 0x6b, 0x29
        /*0010*/ 	.byte	0x20, 0x3d, 0x3d, 0x20, 0x30, 0x00
	.type		$str$30,@object
	.size		$str$30,($str$28 - $str$30)
$str$30:
        /*0016*/ 	.byte	0x2f, 0x74, 0x6d, 0x70, 0x2f, 0x63, 0x75, 0x74, 0x6c, 0x61, 0x73, 0x73, 0x5f, 0x73, 0x77, 0x65
        /*0026*/ 	.byte	0x65, 0x70, 0x5f, 0x73, 0x72, 0x63, 0x2f, 0x69, 0x6e, 0x63, 0x6c, 0x75, 0x64, 0x65, 0x2f, 0x63
        /*0036*/ 	.byte	0x75, 0x74, 0x65, 0x2f, 0x70, 0x6f, 0x69, 0x6e, 0x74, 0x65, 0x72, 0x5f, 0x66, 0x6c, 0x61, 0x67
        /*0046*/ 	.byte	0x67, 0x65, 0x64, 0x2e, 0x68, 0x70, 0x70, 0x00
	.type		$str$28,@object
	.size		$str$28,($str$27 - $str$28)
$str$28:
        /*004e*/ 	.byte	0x2f, 0x74, 0x6d, 0x70, 0x2f, 0x63, 0x75, 0x74, 0x6c, 0x61, 0x73, 0x73, 0x5f, 0x73, 0x77, 0x65
        /*005e*/ 	.byte	0x65, 0x70, 0x5f, 0x73, 0x72, 0x63, 0x2f, 0x69, 0x6e, 0x63, 0x6c, 0x75, 0x64, 0x65, 0x2f, 0x63
        /*006e*/ 	.byte	0x75, 0x74, 0x65, 0x2f, 0x61, 0x74, 0x6f, 0x6d, 0x2f, 0x63, 0x6f, 0x70, 0x79, 0x5f, 0x74, 0x72
        /*007e*/ 	.byte	0x61, 0x69, 0x74, 0x73, 0x5f, 0x73, 0x6d, 0x31, 0x30, 0x30, 0x2e, 0x68, 0x70, 0x70, 0x00
	.type		$str$27,@object
	.size		$str$27,(__unnamed_1 - $str$27)
$str$27:
        /*008d*/ 	.byte	0x28, 0x28, 0x75, 0x69, 0x6e, 0x74, 0x33, 0x32, 0x5f, 0x74, 0x28, 0x74, 0x68, 0x72, 0x65, 0x61
        /*009d*/ 	.byte	0x64, 0x49, 0x64, 0x78, 0x2e, 0x78, 0x29, 0x20, 0x2f, 0x20, 0x33, 0x32, 0x29, 0x20, 0x25, 0x20
        /*00ad*/ 	.byte	0x34, 0x29, 0x20, 0x3d, 0x3d, 0x20, 0x28, 0x28, 0x28, 0x74, 0x6d, 0x65, 0x6d, 0x5f, 0x61, 0x64
        /*00bd*/ 	.byte	0x64, 0x72, 0x20, 0x3e, 0x3e, 0x20, 0x31, 0x36, 0x29, 0x20, 0x2f, 0x20, 0x33, 0x32, 0x29, 0x20
        /*00cd*/ 	.byte	0x25, 0x20, 0x34, 0x29, 0x00
	.type		__unnamed_1,@object
	.size		__unnamed_1,(__unnamed_2 - __unnamed_1)
__unnamed_1:
        /*00d2*/ 	.byte	0x61, 0x75, 0x74, 0x6f, 0x20, 0x63, 0x75, 0x74, 0x65, 0x3a, 0x3a, 0x61, 0x73, 0x5f, 0x70, 0x6f
        /* <DEDUP_REMOVED lines=24> */
        /*0262*/ 	.byte	0x3e, 0x3e, 0x3e, 0x5d, 0x00
	.type		__unnamed_2,@object
	.size		__unnamed_2,(.L_2 - __unnamed_2)
__unnamed_2:
        /* <DEDUP_REMOVED lines=46> */
.L_2:


//--------------------- .nv.shared._ZN7cutlass13device_kernelINS_4conv6kernel13ConvUniversalINS1_16ConvProblemShapeILNS1_8OperatorE1ELi3EEENS1_10collective14CollectiveConvINS1_47MainloopSm100TmaUmmaWarpSpecializedImplicitGemmILS5_1ELi26ELi3ELi1ELi2EN4cute5tupleIJNSA_1CILi2EEENSC_ILi1EEESE_EEEEENSB_IJNSC_ILi64EEESH_NSB_IJNSC_ILi32EEEEEEEEENS_6half_tESL_NSA_8TiledMMAINSA_8MMA_AtomIJNSA_20SM100_MMA_F16BF16_SSISL_SL_fLi64ELi64ELNSA_4UMMA5MajorE0ELSQ_1ELNSP_7ScaleInE0ELSR_0EEEEEENSA_6LayoutINSB_IJSE_SE_SE_EEENSB_IJNSC_ILi0EEESW_SW_EEEEENSB_IJNSA_10UnderscoreESZ_SZ_EEEEENS7_6detail27Sm100ImplicitGemmTileTraitsINSA_20SM90_TMA_LOAD_IM2COLENSA_14ComposedLayoutINSA_7SwizzleILi2ELi4ELi3EEENSA_18smem_ptr_flag_bitsILi16EEENSU_INSB_IJNSC_ILi8EEESI_EEENSB_IJSI_SE_EEEEEEEvEENS13_INSA_23SM90_TMA_LOAD_MULTICASTENS15_INS16_ILi3ELi4ELi3EEES19_NSU_INSB_IJSH_S1A_EEENSB_IJSE_SH_EEEEEEEvEEEENS_8epilogue10collective18CollectiveEpilogueINS1O_23Sm100TmaWarpSpecializedILi3ELi2ELi16ELb1ELb0EEEJSK_NSB_IJNSU_ISH_SE_EENSU_ISI_SE_EEEEESL_NSB_IJNSB_IJllllEEESE_SW_EEESL_S1X_NS1O_6fusion15FusionCallbacksIS1S_NS1Y_17LinearCombinationISL_fSL_fLNS_15FloatRoundStyleE2EEESK_S1V_JEEENSA_5SM1004TMEM4LOAD26SM100_TMEM_LOAD_16dp256b4xES14_S1E_NSA_17SM75_U32x4_LDSM_NENSA_21SM90_TMA_STORE_IM2COLES1E_NSA_17SM90_U32x4_STSM_NENSA_39AutoVectorizingCopyWithAssumedAlignmentILi128EEEEEEvvEEEEvNT_6ParamsE --------------------------
	.section	.nv.shared._ZN7cutlass13device_kernelINS_4conv6kernel13ConvUniversalINS1_16ConvProblemShapeILNS1_8OperatorE1ELi3EEENS1_10collective14CollectiveConvINS1_47MainloopSm100TmaUmmaWarpSpecializedImplicitGemmILS5_1ELi26ELi3ELi1ELi2EN4cute5tupleIJNSA_1CILi2EEENSC_ILi1EEESE_EEEEENSB_IJNSC_ILi64EEESH_NSB_IJNSC_ILi32EEEEEEEEENS_6half_tESL_NSA_8TiledMMAINSA_8MMA_AtomIJNSA_20SM100_MMA_F16BF16_SSISL_SL_fLi64ELi64ELNSA_4UMMA5MajorE0ELSQ_1ELNSP_7ScaleInE0ELSR_0EEEEEENSA_6LayoutINSB_IJSE_SE_SE_EEENSB_IJNSC_ILi0EEESW_SW_EEEEENSB_IJNSA_10UnderscoreESZ_SZ_EEEEENS7_6detail27Sm100ImplicitGemmTileTraitsINSA_20SM90_TMA_LOAD_IM2COLENSA_14ComposedLayoutINSA_7SwizzleILi2ELi4ELi3EEENSA_18smem_ptr_flag_bitsILi16EEENSU_INSB_IJNSC_ILi8EEESI_EEENSB_IJSI_SE_EEEEEEEvEENS13_INSA_23SM90_TMA_LOAD_MULTICASTENS15_INS16_ILi3ELi4ELi3EEES19_NSU_INSB_IJSH_S1A_EEENSB_IJSE_SH_EEEEEEEvEEEENS_8epilogue10collective18CollectiveEpilogueINS1O_23Sm100TmaWarpSpecializedILi3ELi2ELi16ELb1ELb0EEEJSK_NSB_IJNSU_ISH_SE_EENSU_ISI_SE_EEEEESL_NSB_IJNSB_IJllllEEESE_SW_EEESL_S1X_NS1O_6fusion15FusionCallbacksIS1S_NS1Y_17LinearCombinationISL_fSL_fLNS_15FloatRoundStyleE2EEESK_S1V_JEEENSA_5SM1004TMEM4LOAD26SM100_TMEM_LOAD_16dp256b4xES14_S1E_NSA_17SM75_U32x4_LDSM_NENSA_21SM90_TMA_STORE_IM2COLES1E_NSA_17SM90_U32x4_STSM_NENSA_39AutoVectorizingCopyWithAssumedAlignmentILi128EEEEEEvvEEEEvNT_6ParamsE,"aw",@nobits
	.sectionflags	@""
	.align	16
	.zero		1024


//--------------------- .nv.shared.reserved.0     --------------------------
	.section	.nv.shared.reserved.0,"aw",@nobits
	.weak		__nv_reservedSMEM_offset_0_alias
	.size		__nv_reservedSMEM_offset_0_alias, 0, 64
	.other		__nv_reservedSMEM_offset_0_alias,@"STO_CUDA_RESERVED_SHARED STV_DEFAULT"
__nv_reservedSMEM_offset_0_alias:
	.zero		0
.nv.shared.reserved.0:
	.zero		64
	.weak		__nv_reservedSMEM_tcgen05_partition
	.type		__nv_reservedSMEM_tcgen05_partition,@object
	.size		__nv_reservedSMEM_tcgen05_partition,(.L_0 - __nv_reservedSMEM_tcgen05_partition)
__nv_reservedSMEM_tcgen05_partition:
	.zero		32
.L_0:


//--------------------- .nv.global                --------------------------
	.section	.nv.global,"aw",@nobits
.nv.global:
	.type		_ZN39_INTERNAL_09887de9_4_k_cu_962d3162_32384cute1_E,@object
	.size		_ZN39_INTERNAL_09887de9_4_k_cu_962d3162_32384cute1_E,(_ZN39_INTERNAL_09887de9_4_k_cu_962d3162_32384cuda3std3__45__cpo6cbeginE - _ZN39_INTERNAL_09887de9_4_k_cu_962d3162_32384cute1_E)
_ZN39_INTERNAL_09887de9_4_k_cu_962d3162_32384cute1_E:
	.zero		1
	.type		_ZN39_INTERNAL_09887de9_4_k_cu_962d3162_32384cuda3std3__45__cpo6cbeginE,@object
	.size		_ZN39_INTERNAL_09887de9_4_k_cu_962d3162_32384cuda3std3__45__cpo6cbeginE,(_ZN39_INTERNAL_09887de9_4_k_cu_962d3162_32384cuda3std3__48in_placeE - _ZN39_INTERNAL_09887de9_4_k_cu_962d3162_32384cuda3std3__45__cpo6cbeginE)
_ZN39_INTERNAL_09887de9_4_k_cu_962d3162_32384cuda3std3__45__cpo6cbeginE:
	.zero		1
	.type		_ZN39_INTERNAL_09887de9_4_k_cu_962d3162_32384cuda3std3__48in_placeE,@object
	.size		_ZN39_INTERNAL_09887de9_4_k_cu_962d3162_32384cuda3std3__48in_placeE,(_ZN39_INTERNAL_09887de9_4_k_cu_962d3162_32384cuda3std6ranges3__45__cpo9iter_moveE - _ZN39_INTERNAL_09887de9_4_k_cu_962d3162_32384cuda3std3__48in_placeE)
_ZN39_INTERNAL_09887de9_4_k_cu_962d3162_32384cuda3std3__48in_placeE:
	.zero		1
	.type		_ZN39_INTERNAL_09887de9_4_k_cu_962d3162_32384cuda3std6ranges3__45__cpo9iter_moveE,@object
	.size		_ZN39_INTERNAL_09887de9_4_k_cu_962d3162_32384cuda3std6ranges3__45__cpo9iter_moveE,(_ZN39_INTERNAL_09887de9_4_k_cu_962d3162_32384cuda3std3__45__cpo5beginE - _ZN39_INTERNAL_09887de9_4_k_cu_962d3162_32384cuda3std6ranges3__45__cpo9iter_moveE)
_ZN39_INTERNAL_09887de9_4_k_cu_962d3162_32384cuda3std6ranges3__45__cpo9iter_moveE:
	.zero		1
	.type		_ZN39_INTERNAL_09887de9_4_k_cu_962d3162_32384cuda3std3__45__cpo5beginE,@object
	.size		_ZN39_INTERNAL_09887de9_4_k_cu_962d3162_32384cuda3std3__45__cpo5beginE,(_ZN39_INTERNAL_09887de9_4_k_cu_962d3162_32384cuda3std3__441_GLOBAL__N__09887de9_4_k_cu_962d3162_32386ignoreE - _ZN39_INTERNAL_09887de9_4_k_cu_962d3162_32384cuda3std3__45__cpo5beginE)
_ZN39_INTERNAL_09887de9_4_k_cu_962d3162_32384cuda3std3__45__cpo5beginE:
	.zero		1
	.type		_ZN39_INTERNAL_09887de9_4_k_cu_962d3162_32384cuda3std3__441_GLOBAL__N__09887de9_4_k_cu_962d3162_32386ignoreE,@object
	.size		_ZN39_INTERNAL_09887de9_4_k_cu_962d3162_32384cuda3std3__441_GLOBAL__N__09887de9_4_k_cu_962d3162_32386ignoreE,(_ZN39_INTERNAL_09887de9_4_k_cu_962d3162_32384cute7productE - _ZN39_INTERNAL_09887de9_4_k_cu_962d3162_32384cuda3std3__441_GLOBAL__N__09887de9_4_k_cu_962d3162_32386ignoreE)
_ZN39_INTERNAL_09887de9_4_k_cu_962d3162_32384cuda3std3__441_GLOBAL__N__09887de9_4_k_cu_962d3162_32386ignoreE:
	.zero		1
	.type		_ZN39_INTERNAL_09887de9_4_k_cu_962d3162_32384cute7productE,@object
	.size		_ZN39_INTERNAL_09887de9_4_k_cu_962d3162_32384cute7productE,(_ZN39_INTERNAL_09887de9_4_k_cu_962d3162_32384cuda3std3__45__cpo3endE - _ZN39_INTERNAL_09887de9_4_k_cu_962d3162_32384cute7productE)
_ZN39_INTERNAL_09887de9_4_k_cu_962d3162_32384cute7productE:
	.zero		1
	.type		_ZN39_INTERNAL_09887de9_4_k_cu_962d3162_32384cuda3std3__45__cpo3endE,@object
	.size		_ZN39_INTERNAL_09887de9_4_k_cu_962d3162_32384cuda3std3__45__cpo3endE,(_ZN39_INTERNAL_09887de9_4_k_cu_962d3162_32384cuda3std3__419piecewise_constructE - _ZN39_INTERNAL_09887de9_4_k_cu_962d3162_32384cuda3std3__45__cpo3endE)
_ZN39_INTERNAL_09887de9_4_k_cu_962d3162_32384cuda3std3__45__cpo3endE:
	.zero		1
	.type		_ZN39_INTERNAL_09887de9_4_k_cu_962d3162_32384cuda3std3__419piecewise_constructE,@object
	.size		_ZN39_INTERNAL_09887de9_4_k_cu_962d3162_32384cuda3std3__419piecewise_constructE,(_ZN39_INTERNAL_09887de9_4_k_cu_962d3162_32384cuda3std3__45__cpo4cendE - _ZN39_INTERNAL_09887de9_4_k_cu_962d3162_32384cuda3std3__419piecewise_constructE)
_ZN39_INTERNAL_09887de9_4_k_cu_962d3162_32384cuda3std3__419piecewise_constructE:
	.zero		1
	.type		_ZN39_INTERNAL_09887de9_4_k_cu_962d3162_32384cuda3std3__45__cpo4cendE,@object
	.size		_ZN39_INTERNAL_09887de9_4_k_cu_962d3162_32384cuda3std3__45__cpo4cendE,(_ZN39_INTERNAL_09887de9_4_k_cu_962d3162_32384cuda3std6ranges3__45__cpo4swapE - _ZN39_INTERNAL_09887de9_4_k_cu_962d3162_32384cuda3std3__45__cpo4cendE)
_ZN39_INTERNAL_09887de9_4_k_cu_962d3162_32384cuda3std3__45__cpo4cendE:
	.zero		1
	.type		_ZN39_INTERNAL_09887de9_4_k_cu_962d3162_32384cuda3std6ranges3__45__cpo4swapE,@object
	.size		_ZN39_INTERNAL_09887de9_4_k_cu_962d3162_32384cuda3std6ranges3__45__cpo4swapE,(.L_10 - _ZN39_INTERNAL_09887de9_4_k_cu_962d3162_32384cuda3std6ranges3__45__cpo4swapE)
_ZN39_INTERNAL_09887de9_4_k_cu_962d3162_32384cuda3std6ranges3__45__cpo4swapE:
	.zero		1
.L_10:


//--------------------- .nv.constant0._ZN7cutlass13device_kernelINS_4conv6kernel13ConvUniversalINS1_16ConvProblemShapeILNS1_8OperatorE1ELi3EEENS1_10collective14CollectiveConvINS1_47MainloopSm100TmaUmmaWarpSpecializedImplicitGemmILS5_1ELi26ELi3ELi1ELi2EN4cute5tupleIJNSA_1CILi2EEENSC_ILi1EEESE_EEEEENSB_IJNSC_ILi64EEESH_NSB_IJNSC_ILi32EEEEEEEEENS_6half_tESL_NSA_8TiledMMAINSA_8MMA_AtomIJNSA_20SM100_MMA_F16BF16_SSISL_SL_fLi64ELi64ELNSA_4UMMA5MajorE0ELSQ_1ELNSP_7ScaleInE0ELSR_0EEEEEENSA_6LayoutINSB_IJSE_SE_SE_EEENSB_IJNSC_ILi0EEESW_SW_EEEEENSB_IJNSA_10UnderscoreESZ_SZ_EEEEENS7_6detail27Sm100ImplicitGemmTileTraitsINSA_20SM90_TMA_LOAD_IM2COLENSA_14ComposedLayoutINSA_7SwizzleILi2ELi4ELi3EEENSA_18smem_ptr_flag_bitsILi16EEENSU_INSB_IJNSC_ILi8EEESI_EEENSB_IJSI_SE_EEEEEEEvEENS13_INSA_23SM90_TMA_LOAD_MULTICASTENS15_INS16_ILi3ELi4ELi3EEES19_NSU_INSB_IJSH_S1A_EEENSB_IJSE_SH_EEEEEEEvEEEENS_8epilogue10collective18CollectiveEpilogueINS1O_23Sm100TmaWarpSpecializedILi3ELi2ELi16ELb1ELb0EEEJSK_NSB_IJNSU_ISH_SE_EENSU_ISI_SE_EEEEESL_NSB_IJNSB_IJllllEEESE_SW_EEESL_S1X_NS1O_6fusion15FusionCallbacksIS1S_NS1Y_17LinearCombinationISL_fSL_fLNS_15FloatRoundStyleE2EEESK_S1V_JEEENSA_5SM1004TMEM4LOAD26SM100_TMEM_LOAD_16dp256b4xES14_S1E_NSA_17SM75_U32x4_LDSM_NENSA_21SM90_TMA_STORE_IM2COLES1E_NSA_17SM90_U32x4_STSM_NENSA_39AutoVectorizingCopyWithAssumedAlignmentILi128EEEEEEvvEEEEvNT_6ParamsE --------------------------
	.section	.nv.constant0._ZN7cutlass13device_kernelINS_4conv6kernel13ConvUniversalINS1_16ConvProblemShapeILNS1_8OperatorE1ELi3EEENS1_10collective14CollectiveConvINS1_47MainloopSm100TmaUmmaWarpSpecializedImplicitGemmILS5_1ELi26ELi3ELi1ELi2EN4cute5tupleIJNSA_1CILi2EEENSC_ILi1EEESE_EEEEENSB_IJNSC_ILi64EEESH_NSB_IJNSC_ILi32EEEEEEEEENS_6half_tESL_NSA_8TiledMMAINSA_8MMA_AtomIJNSA_20SM100_MMA_F16BF16_SSISL_SL_fLi64ELi64ELNSA_4UMMA5MajorE0ELSQ_1ELNSP_7ScaleInE0ELSR_0EEEEEENSA_6LayoutINSB_IJSE_SE_SE_EEENSB_IJNSC_ILi0EEESW_SW_EEEEENSB_IJNSA_10UnderscoreESZ_SZ_EEEEENS7_6detail27Sm100ImplicitGemmTileTraitsINSA_20SM90_TMA_LOAD_IM2COLENSA_14ComposedLayoutINSA_7SwizzleILi2ELi4ELi3EEENSA_18smem_ptr_flag_bitsILi16EEENSU_INSB_IJNSC_ILi8EEESI_EEENSB_IJSI_SE_EEEEEEEvEENS13_INSA_23SM90_TMA_LOAD_MULTICASTENS15_INS16_ILi3ELi4ELi3EEES19_NSU_INSB_IJSH_S1A_EEENSB_IJSE_SH_EEEEEEEvEEEENS_8epilogue10collective18CollectiveEpilogueINS1O_23Sm100TmaWarpSpecializedILi3ELi2ELi16ELb1ELb0EEEJSK_NSB_IJNSU_ISH_SE_EENSU_ISI_SE_EEEEESL_NSB_IJNSB_IJllllEEESE_SW_EEESL_S1X_NS1O_6fusion15FusionCallbacksIS1S_NS1Y_17LinearCombinationISL_fSL_fLNS_15FloatRoundStyleE2EEESK_S1V_JEEENSA_5SM1004TMEM4LOAD26SM100_TMEM_LOAD_16dp256b4xES14_S1E_NSA_17SM75_U32x4_LDSM_NENSA_21SM90_TMA_STORE_IM2COLES1E_NSA_17SM90_U32x4_STSM_NENSA_39AutoVectorizingCopyWithAssumedAlignmentILi128EEEEEEvvEEEEvNT_6ParamsE,"a",@progbits
	.sectionflags	@""
	.align	4
.nv.constant0._ZN7cutlass13device_kernelINS_4conv6kernel13ConvUniversalINS1_16ConvProblemShapeILNS1_8OperatorE1ELi3EEENS1_10collective14CollectiveConvINS1_47MainloopSm100TmaUmmaWarpSpecializedImplicitGemmILS5_1ELi26ELi3ELi1ELi2EN4cute5tupleIJNSA_1CILi2EEENSC_ILi1EEESE_EEEEENSB_IJNSC_ILi64EEESH_NSB_IJNSC_ILi32EEEEEEEEENS_6half_tESL_NSA_8TiledMMAINSA_8MMA_AtomIJNSA_20SM100_MMA_F16BF16_SSISL_SL_fLi64ELi64ELNSA_4UMMA5MajorE0ELSQ_1ELNSP_7ScaleInE0ELSR_0EEEEEENSA_6LayoutINSB_IJSE_SE_SE_EEENSB_IJNSC_ILi0EEESW_SW_EEEEENSB_IJNSA_10UnderscoreESZ_SZ_EEEEENS7_6detail27Sm100ImplicitGemmTileTraitsINSA_20SM90_TMA_LOAD_IM2COLENSA_14ComposedLayoutINSA_7SwizzleILi2ELi4ELi3EEENSA_18smem_ptr_flag_bitsILi16EEENSU_INSB_IJNSC_ILi8EEESI_EEENSB_IJSI_SE_EEEEEEEvEENS13_INSA_23SM90_TMA_LOAD_MULTICASTENS15_INS16_ILi3ELi4ELi3EEES19_NSU_INSB_IJSH_S1A_EEENSB_IJSE_SH_EEEEEEEvEEEENS_8epilogue10collective18CollectiveEpilogueINS1O_23Sm100TmaWarpSpecializedILi3ELi2ELi16ELb1ELb0EEEJSK_NSB_IJNSU_ISH_SE_EENSU_ISI_SE_EEEEESL_NSB_IJNSB_IJllllEEESE_SW_EEESL_S1X_NS1O_6fusion15FusionCallbacksIS1S_NS1Y_17LinearCombinationISL_fSL_fLNS_15FloatRoundStyleE2EEESK_S1V_JEEENSA_5SM1004TMEM4LOAD26SM100_TMEM_LOAD_16dp256b4xES14_S1E_NSA_17SM75_U32x4_LDSM_NENSA_21SM90_TMA_STORE_IM2COLES1E_NSA_17SM90_U32x4_STSM_NENSA_39AutoVectorizingCopyWithAssumedAlignmentILi128EEEEEEvvEEEEvNT_6ParamsE:
	.zero		3200


//--------------------- SYMBOLS --------------------------

	.type		.nv.reservedSmem.offset0,@object
	.size		.nv.reservedSmem.offset0,0x4
	.type		.nv.reservedSmem.cap,@object
	.size		.nv.reservedSmem.cap,0x4
	.type		__assertfail,@function
